	.target	sm_90a

	.elftype	@"ET_EXEC"


//--------------------- .note.nv.tkinfo           --------------------------
	.section	.note.nv.tkinfo,"",@"SHT_NOTE"
	.sectionflags	@"SHF_NOTE_NV_TKINFO"
	.tkinfo
        /*0018*/ 	.word	0x00000002
        /*0030*/ 	.string	""
        /*0030*/ 	.string	"ptxas"
        /*0030*/ 	.string	"Cuda compilation tools, release 13.0, V13.0.88"
        /*0030*/ 	.string	"Build cuda_13.0.r13.0/compiler.36424714_0"
        /*0030*/ 	.string	"-v  -suppress-debug-info  -lineinfo  -arch sm_90a "



//--------------------- .note.nv.cuinfo           --------------------------
	.section	.note.nv.cuinfo,"",@"SHT_NOTE"
	.sectionflags	@"SHF_NOTE_NV_CUINFO"
        /*0018*/ 	.short	0x0002
        /*001a*/ 	.short	0x005a
        /*001c*/ 	.short	0x0082
	.zero		2


//--------------------- .nv.info                  --------------------------
	.section	.nv.info,"",@"SHT_CUDA_INFO"
	.align	4


	//----- nvinfo : EIATTR_REGCOUNT
	.align		4
        /*0000*/ 	.byte	0x04, 0x2f
        /*0002*/ 	.short	(.L_1 - .L_0)
	.align		4
.L_0:
        /*0004*/ 	.word	index@(matmul_kernel)
        /*0008*/ 	.word	0x000000ff


	//----- nvinfo : EIATTR_FRAME_SIZE
	.align		4
.L_1:
        /*000c*/ 	.byte	0x04, 0x11
        /*000e*/ 	.short	(.L_3 - .L_2)
	.align		4
.L_2:
        /*0010*/ 	.word	index@(matmul_kernel)
        /*0014*/ 	.word	0x000001c0


	//----- nvinfo : EIATTR_MIN_STACK_SIZE
	.align		4
.L_3:
        /*0018*/ 	.byte	0x04, 0x12
        /*001a*/ 	.short	(.L_5 - .L_4)
	.align		4
.L_4:
        /*001c*/ 	.word	index@(matmul_kernel)
        /*0020*/ 	.word	0x000001c0
.L_5:


//--------------------- .nv.compat                --------------------------
	.section	.nv.compat,"",@"SHT_CUDA_COMPAT_INFO"
	.align	4
        /*0000*/ 	.byte	0x02, 0x09, 0x01, 0x00, 0x02, 0x02, 0x04, 0x00, 0x02, 0x05, 0x05, 0x00, 0x03, 0x07, 0x01, 0x01
        /*0010*/ 	.byte	0x02, 0x03, 0x00, 0x00, 0x02, 0x06, 0x01, 0x00, 0x04, 0x0b, 0x08, 0x00, 0x00, 0x00, 0x00, 0x00
        /*0020*/ 	.byte	0x00, 0x00, 0x00, 0x00


//--------------------- .nv.info.matmul_kernel    --------------------------
	.section	.nv.info.matmul_kernel,"",@"SHT_CUDA_INFO"
	.sectionflags	@""
	.align	4


	//----- nvinfo : EIATTR_CUDA_API_VERSION
	.align		4
        /*0000*/ 	.byte	0x04, 0x37
        /*0002*/ 	.short	(.L_7 - .L_6)
.L_6:
        /*0004*/ 	.word	0x00000082


	//----- nvinfo : EIATTR_KPARAM_INFO
	.align		4
.L_7:
        /*0008*/ 	.byte	0x04, 0x17
        /*000a*/ 	.short	(.L_9 - .L_8)
.L_8:
        /*000c*/ 	.word	0x00000000
        /*0010*/ 	.short	0x000d
        /*0012*/ 	.short	0x0048
        /*0014*/ 	.byte	0x00, 0xf4, 0x21, 0x00


	//----- nvinfo : EIATTR_KPARAM_INFO
	.align		4
.L_9:
        /*0018*/ 	.byte	0x04, 0x17
        /*001a*/ 	.short	(.L_11 - .L_10)
.L_10:
        /*001c*/ 	.word	0x00000000
        /*0020*/ 	.short	0x000c
        /*0022*/ 	.short	0x0040
        /*0024*/ 	.byte	0x00, 0xf4, 0x21, 0x00


	//----- nvinfo : EIATTR_KPARAM_INFO
	.align		4
.L_11:
        /*0028*/ 	.byte	0x04, 0x17
        /*002a*/ 	.short	(.L_13 - .L_12)
.L_12:
        /*002c*/ 	.word	0x00000000
        /*0030*/ 	.short	0x000b
        /*0032*/ 	.short	0x0038
        /*0034*/ 	.byte	0x00, 0xf0, 0x11, 0x00


	//----- nvinfo : EIATTR_KPARAM_INFO
	.align		4
.L_13:
        /*0038*/ 	.byte	0x04, 0x17
        /*003a*/ 	.short	(.L_15 - .L_14)
.L_14:
        /*003c*/ 	.word	0x00000000
        /*0040*/ 	.short	0x000a
        /*0042*/ 	.short	0x0034
        /*0044*/ 	.byte	0x00, 0xf0, 0x11, 0x00


	//----- nvinfo : EIATTR_KPARAM_INFO
	.align		4
.L_15:
        /*0048*/ 	.byte	0x04, 0x17
        /*004a*/ 	.short	(.L_17 - .L_16)
.L_16:
        /*004c*/ 	.word	0x00000000
        /*0050*/ 	.short	0x0009
        /*0052*/ 	.short	0x0030
        /*0054*/ 	.byte	0x00, 0xf0, 0x11, 0x00


	//----- nvinfo : EIATTR_KPARAM_INFO
	.align		4
.L_17:
        /*0058*/ 	.byte	0x04, 0x17
        /*005a*/ 	.short	(.L_19 - .L_18)
.L_18:
        /*005c*/ 	.word	0x00000000
        /*0060*/ 	.short	0x0008
        /*0062*/ 	.short	0x002c
        /*0064*/ 	.byte	0x00, 0xf0, 0x11, 0x00


	//----- nvinfo : EIATTR_KPARAM_INFO
	.align		4
.L_19:
        /*0068*/ 	.byte	0x04, 0x17
        /*006a*/ 	.short	(.L_21 - .L_20)
.L_20:
        /*006c*/ 	.word	0x00000000
        /*0070*/ 	.short	0x0007
        /*0072*/ 	.short	0x0028
        /*0074*/ 	.byte	0x00, 0xf0, 0x11, 0x00


	//----- nvinfo : EIATTR_KPARAM_INFO
	.align		4
.L_21:
        /*0078*/ 	.byte	0x04, 0x17
        /*007a*/ 	.short	(.L_23 - .L_22)
.L_22:
        /*007c*/ 	.word	0x00000000
        /*0080*/ 	.short	0x0006
        /*0082*/ 	.short	0x0024
        /*0084*/ 	.byte	0x00, 0xf0, 0x11, 0x00


	//----- nvinfo : EIATTR_KPARAM_INFO
	.align		4
.L_23:
        /*0088*/ 	.byte	0x04, 0x17
        /*008a*/ 	.short	(.L_25 - .L_24)
.L_24:
        /*008c*/ 	.word	0x00000000
        /*0090*/ 	.short	0x0005
        /*0092*/ 	.short	0x0020
        /*0094*/ 	.byte	0x00, 0xf0, 0x11, 0x00


	//----- nvinfo : EIATTR_KPARAM_INFO
	.align		4
.L_25:
        /*0098*/ 	.byte	0x04, 0x17
        /*009a*/ 	.short	(.L_27 - .L_26)
.L_26:
        /*009c*/ 	.word	0x00000000
        /*00a0*/ 	.short	0x0004
        /*00a2*/ 	.short	0x001c
        /*00a4*/ 	.byte	0x00, 0xf0, 0x11, 0x00


	//----- nvinfo : EIATTR_KPARAM_INFO
	.align		4
.L_27:
        /*00a8*/ 	.byte	0x04, 0x17
        /*00aa*/ 	.short	(.L_29 - .L_28)
.L_28:
        /*00ac*/ 	.word	0x00000000
        /*00b0*/ 	.short	0x0003
        /*00b2*/ 	.short	0x0018
        /*00b4*/ 	.byte	0x00, 0xf0, 0x11, 0x00


	//----- nvinfo : EIATTR_KPARAM_INFO
	.align		4
.L_29:
        /*00b8*/ 	.byte	0x04, 0x17
        /*00ba*/ 	.short	(.L_31 - .L_30)
.L_30:
        /*00bc*/ 	.word	0x00000000
        /*00c0*/ 	.short	0x0002
        /*00c2*/ 	.short	0x0010
        /*00c4*/ 	.byte	0x00, 0xf4, 0x21, 0x00


	//----- nvinfo : EIATTR_KPARAM_INFO
	.align		4
.L_31:
        /*00c8*/ 	.byte	0x04, 0x17
        /*00ca*/ 	.short	(.L_33 - .L_32)
.L_32:
        /*00cc*/ 	.word	0x00000000
        /*00d0*/ 	.short	0x0001
        /*00d2*/ 	.short	0x0008
        /*00d4*/ 	.byte	0x00, 0xf4, 0x21, 0x00


	//----- nvinfo : EIATTR_KPARAM_INFO
	.align		4
.L_33:
        /*00d8*/ 	.byte	0x04, 0x17
        /*00da*/ 	.short	(.L_35 - .L_34)
.L_34:
        /*00dc*/ 	.word	0x00000000
        /*00e0*/ 	.short	0x0000
        /*00e2*/ 	.short	0x0000
        /*00e4*/ 	.byte	0x00, 0xf4, 0x21, 0x00


	//----- nvinfo : EIATTR_SPARSE_MMA_MASK
	.align		4
.L_35:
        /*00e8*/ 	.byte	0x03, 0x50
        /*00ea*/ 	.short	0x0000


	//----- nvinfo : EIATTR_MAXREG_COUNT
	.align		4
        /*00ec*/ 	.byte	0x03, 0x1b
        /*00ee*/ 	.short	0x00ff


	//----- nvinfo : EIATTR_NUM_BARRIERS
	.align		4
        /*00f0*/ 	.byte	0x02, 0x4c
        /*00f2*/ 	.byte	0x01
	.zero		1


	//----- nvinfo : EIATTR_ANNOTATIONS
	.align		4
        /*00f4*/ 	.byte	0x04, 0x55
        /*00f6*/ 	.short	(.L_37 - .L_36)


	//   ....[0]....
.L_36:
        /*00f8*/ 	.word	0x00000001
        /*00fc*/ 	.byte	0x40, 0x05, 0x00, 0x00, 0x01, 0x00, 0x00, 0x00, 0xb0, 0x05, 0x00, 0x00, 0x01, 0x00, 0x00, 0x00
        /* <DEDUP_REMOVED lines=190> */
        /*0cec*/ 	.byte	0x50, 0xa8, 0x00, 0x00, 0x01, 0x00, 0x00, 0x00, 0xb0, 0xa8, 0x00, 0x00


	//----- nvinfo : EIATTR_MERCURY_ISA_VERSION
	.align		4
.L_37:
        /*0cf8*/ 	.byte	0x03, 0x5f
        /*0cfa*/ 	.short	0x0101


	//----- nvinfo : EIATTR_EXIT_INSTR_OFFSETS
	.align		4
        /*0cfc*/ 	.byte	0x04, 0x1c
        /*0cfe*/ 	.short	(.L_39 - .L_38)


	//   ....[0]....
.L_38:
        /*0d00*/ 	.word	0x0000f450


	//   ....[1]....
        /*0d04*/ 	.word	0x0000f470


	//----- nvinfo : EIATTR_REQNTID
	.align		4
.L_39:
        /*0d08*/ 	.byte	0x04, 0x10
        /*0d0a*/ 	.short	(.L_41 - .L_40)
.L_40:
        /*0d0c*/ 	.word	0x00000080
        /*0d10*/ 	.word	0x00000001
        /*0d14*/ 	.word	0x00000001


	//----- nvinfo : EIATTR_CBANK_PARAM_SIZE
	.align		4
.L_41:
        /*0d18*/ 	.byte	0x03, 0x19
        /*0d1a*/ 	.short	0x0050


	//----- nvinfo : EIATTR_PARAM_CBANK
	.align		4
        /*0d1c*/ 	.byte	0x04, 0x0a
        /*0d1e*/ 	.short	(.L_43 - .L_42)
	.align		4
.L_42:
        /*0d20*/ 	.word	index@(.nv.constant0.matmul_kernel)
        /*0d24*/ 	.short	0x0210
        /*0d26*/ 	.short	0x0050


	//----- nvinfo : EIATTR_SW_WAR
	.align		4
.L_43:
        /*0d28*/ 	.byte	0x04, 0x36
        /*0d2a*/ 	.short	(.L_45 - .L_44)
.L_44:
        /*0d2c*/ 	.word	0x00000008
.L_45:


//--------------------- .nv.callgraph             --------------------------
	.section	.nv.callgraph,"",@"SHT_CUDA_CALLGRAPH"
	.align	4
	.sectionentsize	8
	.align		4
        /*0000*/ 	.word	0x00000000
	.align		4
        /*0004*/ 	.word	0xffffffff
	.align		4
        /*0008*/ 	.word	0x00000000
	.align		4
        /*000c*/ 	.word	0xfffffffe
	.align		4
        /*0010*/ 	.word	0x00000000
	.align		4
        /*0014*/ 	.word	0xfffffffd
	.align		4
        /*0018*/ 	.word	0x00000000
	.align		4
        /*001c*/ 	.word	0xfffffffc


//--------------------- .text.matmul_kernel       --------------------------
	.section	.text.matmul_kernel,"ax",@progbits
	.align	128
        .global         matmul_kernel
        .type           matmul_kernel,@function
        .size           matmul_kernel,(.L_x_4 - matmul_kernel)
        .other          matmul_kernel,@"STO_CUDA_ENTRY STV_DEFAULT"
matmul_kernel:
.text.matmul_kernel:
[----:B------:R-:W0:Y:S08]  /*0000*/  LDC R1, c[0x0][0x28] ;  /* 0x00000a00ff017b82 */ /* 0x000e300000000800 */
[----:B------:R-:W1:Y:S01]  /*0010*/  LDC.64 R48, c[0x0][0x228] ;  /* 0x00008a00ff307b82 */ /* 0x000e620000000a00 */
[----:B------:R-:W2:Y:S01]  /*0020*/  S2R R5, SR_CTAID.X ;  /* 0x0000000000057919 */ /* 0x000ea20000002500 */
[----:B0-----:R-:W-:Y:S01]  /*0030*/  VIADD R1, R1, 0xfffffe40 ;  /* 0xfffffe4001017836 */ /* 0x001fe20000000000 */
[----:B------:R-:W-:Y:S01]  /*0040*/  ULDC UR5, c[0x0][0x230] ;  /* 0x00008c0000057ab9 */ /* 0x000fe20000000800 */
[----:B------:R-:W-:Y:S01]  /*0050*/  UMOV UR4, 0x400 ;  /* 0x0000040000047882 */ /* 0x000fe20000000000 */
[----:B------:R-:W0:Y:S01]  /*0060*/  S2R R153, SR_TID.X ;  /* 0x0000000000997919 */ /* 0x000e220000002100 */
[----:B------:R-:W-:-:S02]  /*0070*/  ULDC.64 UR14, c[0x0][0x208] ;  /* 0x00008200000e7ab9 */ /* 0x000fc40000000a00 */
[----:B------:R-:W3:Y:S08]  /*0080*/  LDC R12, c[0x0][0x230] ;  /* 0x00008c00ff0c7b82 */ /* 0x000ef00000000800 */
[----:B------:R-:W4:Y:S01]  /*0090*/  S2UR UR12, SR_CgaCtaId ;  /* 0x00000000000c79c3 */ /* 0x000f220000008800 */
[----:B-1----:R-:W-:-:S05]  /*00a0*/  VIADD R0, R49, 0x7f ;  /* 0x0000007f31007836 */ /* 0x002fca0000000000 */
[----:B------:R-:W-:Y:S01]  /*00b0*/  SHF.R.S32.HI R3, RZ, 0x1f, R0 ;  /* 0x0000001fff037819 */ /* 0x000fe20000011400 */
[----:B---3--:R-:W-:-:S03]  /*00c0*/  VIADD R12, R12, 0x3f ;  /* 0x0000003f0c0c7836 */ /* 0x008fc60000000000 */
[----:B------:R-:W-:Y:S02]  /*00d0*/  LEA.HI R3, R3, R0, RZ, 0x7 ;  /* 0x0000000003037211 */ /* 0x000fe400078f38ff */
[----:B--2---:R-:W-:Y:S02]  /*00e0*/  IABS R8, R5 ;  /* 0x0000000500087213 */ /* 0x004fe40000000000 */
[----:B------:R-:W-:Y:S02]  /*00f0*/  SHF.R.S32.HI R3, RZ, 0x7, R3 ;  /* 0x00000007ff037819 */ /* 0x000fe40000011403 */
[----:B0-----:R-:W-:Y:S01]  /*0100*/  LOP3.LUT R152, R153, 0x7f, RZ, 0xc0, !PT ;  /* 0x0000007f99987812 */ /* 0x001fe200078ec0ff */
[----:B----4-:R-:W-:Y:S02]  /*0110*/  ULEA UR12, UR12, UR4, 0x18 ;  /* 0x000000040c0c7291 */ /* 0x010fe4000f8ec03f */
[----:B------:R-:W-:-:S05]  /*0120*/  IMAD.SHL.U32 R4, R3, 0x4, RZ ;  /* 0x0000000403047824 */ /* 0x000fca00078e00ff */
[-C--:B------:R-:W-:Y:S02]  /*0130*/  IABS R7, R4.reuse ;  /* 0x0000000400077213 */ /* 0x080fe40000000000 */
[----:B------:R-:W-:Y:S02]  /*0140*/  IABS R10, R4 ;  /* 0x00000004000a7213 */ /* 0x000fe40000000000 */
[----:B------:R-:W0:Y:S08]  /*0150*/  I2F.RP R0, R7 ;  /* 0x0000000700007306 */ /* 0x000e300000209400 */
[----:B0-----:R-:W0:Y:S02]  /*0160*/  MUFU.RCP R0, R0 ;  /* 0x0000000000007308 */ /* 0x001e240000001000 */
[----:B0-----:R-:W-:-:S02]  /*0170*/  VIADD R2, R0, 0xffffffe ;  /* 0x0ffffffe00027836 */ /* 0x001fc40000000000 */
[----:B------:R-:W-:-:S04]  /*0180*/  IMAD.MOV R0, RZ, RZ, -R10 ;  /* 0x000000ffff007224 */ /* 0x000fc800078e0a0a */
[----:B------:R0:W1:Y:S02]  /*0190*/  F2I.FTZ.U32.TRUNC.NTZ R3, R2 ;  /* 0x0000000200037305 */ /* 0x000064000021f000 */
[----:B0-----:R-:W-:Y:S02]  /*01a0*/  IMAD.MOV.U32 R2, RZ, RZ, RZ ;  /* 0x000000ffff027224 */ /* 0x001fe400078e00ff */
[----:B-1----:R-:W-:-:S04]  /*01b0*/  IMAD.MOV R6, RZ, RZ, -R3 ;  /* 0x000000ffff067224 */ /* 0x002fc800078e0a03 */
[----:B------:R-:W-:Y:S02]  /*01c0*/  IMAD R9, R6, R7, RZ ;  /* 0x0000000706097224 */ /* 0x000fe400078e02ff */
[----:B------:R-:W-:Y:S02]  /*01d0*/  IMAD.MOV.U32 R6, RZ, RZ, R8 ;  /* 0x000000ffff067224 */ /* 0x000fe400078e0008 */
[----:B------:R-:W-:-:S06]  /*01e0*/  IMAD.HI.U32 R3, R3, R9, R2 ;  /* 0x0000000903037227 */ /* 0x000fcc00078e0002 */
[----:B------:R-:W-:-:S04]  /*01f0*/  IMAD.HI.U32 R3, R3, R6, RZ ;  /* 0x0000000603037227 */ /* 0x000fc800078e00ff */
[----:B------:R-:W-:-:S05]  /*0200*/  IMAD R0, R3, R0, R6 ;  /* 0x0000000003007224 */ /* 0x000fca00078e0206 */
[----:B------:R-:W-:-:S13]  /*0210*/  ISETP.GT.U32.AND P1, PT, R7, R0, PT ;  /* 0x000000000700720c */ /* 0x000fda0003f24070 */
[----:B------:R-:W-:Y:S02]  /*0220*/  @!P1 IMAD.IADD R0, R0, 0x1, -R7 ;  /* 0x0000000100009824 */ /* 0x000fe400078e0a07 */
[----:B------:R-:W-:Y:S01]  /*0230*/  @!P1 VIADD R3, R3, 0x1 ;  /* 0x0000000103039836 */ /* 0x000fe20000000000 */
[----:B------:R-:W-:Y:S02]  /*0240*/  ISETP.NE.AND P1, PT, R4, RZ, PT ;  /* 0x000000ff0400720c */ /* 0x000fe40003f25270 */
[----:B------:R-:W-:Y:S02]  /*0250*/  ISETP.GE.U32.AND P0, PT, R0, R7, PT ;  /* 0x000000070000720c */ /* 0x000fe40003f06070 */
[----:B------:R-:W-:-:S04]  /*0260*/  LOP3.LUT R0, R5, R4, RZ, 0x3c, !PT ;  /* 0x0000000405007212 */ /* 0x000fc800078e3cff */
[----:B------:R-:W-:Y:S01]  /*0270*/  ISETP.GE.AND P2, PT, R0, RZ, PT ;  /* 0x000000ff0000720c */ /* 0x000fe20003f46270 */
[----:B------:R-:W-:-:S06]  /*0280*/  VIADD R0, R48, 0x7f ;  /* 0x0000007f30007836 */ /* 0x000fcc0000000000 */
[----:B------:R-:W-:-:S04]  /*0290*/  @P0 VIADD R3, R3, 0x1 ;  /* 0x0000000103030836 */ /* 0x000fc80000000000 */
[----:B------:R-:W-:Y:S01]  /*02a0*/  IMAD.MOV.U32 R2, RZ, RZ, R3 ;  /* 0x000000ffff027224 */ /* 0x000fe200078e0003 */
[----:B------:R-:W-:-:S03]  /*02b0*/  SHF.R.S32.HI R3, RZ, 0x1f, R0 ;  /* 0x0000001fff037819 */ /* 0x000fc60000011400 */
[----:B------:R-:W-:Y:S01]  /*02c0*/  @!P2 IMAD.MOV R2, RZ, RZ, -R2 ;  /* 0x000000ffff02a224 */ /* 0x000fe200078e0a02 */
[----:B------:R-:W-:Y:S02]  /*02d0*/  @!P1 LOP3.LUT R2, RZ, R4, RZ, 0x33, !PT ;  /* 0x00000004ff029212 */ /* 0x000fe400078e33ff */
[----:B------:R-:W-:-:S03]  /*02e0*/  LEA.HI R3, R3, R0, RZ, 0x7 ;  /* 0x0000000003037211 */ /* 0x000fc600078f38ff */
[----:B------:R-:W-:Y:S02]  /*02f0*/  IMAD.SHL.U32 R6, R2, 0x4, RZ ;  /* 0x0000000402067824 */ /* 0x000fe400078e00ff */
[----:B------:R-:W-:-:S03]  /*0300*/  IMAD.MOV R2, RZ, RZ, -R2 ;  /* 0x000000ffff027224 */ /* 0x000fc600078e0a02 */
[----:B------:R-:W-:Y:S01]  /*0310*/  LEA.HI.SX32 R3, R3, -R6, 0x19 ;  /* 0x8000000603037211 */ /* 0x000fe200078fcaff */
[----:B------:R-:W-:-:S03]  /*0320*/  IMAD R4, R4, R2, R5 ;  /* 0x0000000204047224 */ /* 0x000fc600078e0205 */
[----:B------:R-:W-:Y:S02]  /*0330*/  VIMNMX R11, R3, 0x4, PT ;  /* 0x00000004030b7848 */ /* 0x000fe40003fe0100 */
[----:B------:R-:W-:Y:S02]  /*0340*/  IABS R9, R4 ;  /* 0x0000000400097213 */ /* 0x000fe40000000000 */
[----:B------:R-:W-:-:S04]  /*0350*/  IABS R7, R11 ;  /* 0x0000000b00077213 */ /* 0x000fc80000000000 */
[----:B------:R-:W0:Y:S08]  /*0360*/  I2F.RP R0, R7 ;  /* 0x0000000700007306 */ /* 0x000e300000209400 */
[----:B0-----:R-:W0:Y:S02]  /*0370*/  MUFU.RCP R0, R0 ;  /* 0x0000000000007308 */ /* 0x001e240000001000 */
[----:B0-----:R-:W-:-:S06]  /*0380*/  VIADD R3, R0, 0xffffffe ;  /* 0x0ffffffe00037836 */ /* 0x001fcc0000000000 */
[----:B------:R-:W0:Y:S02]  /*0390*/  F2I.FTZ.U32.TRUNC.NTZ R3, R3 ;  /* 0x0000000300037305 */ /* 0x000e24000021f000 */
[----:B0-----:R-:W-:-:S04]  /*03a0*/  IMAD.MOV R8, RZ, RZ, -R3 ;  /* 0x000000ffff087224 */ /* 0x001fc800078e0a03 */
[----:B------:R-:W-:Y:S01]  /*03b0*/  IMAD.MOV.U32 R2, RZ, RZ, R8 ;  /* 0x000000ffff027224 */ /* 0x000fe200078e0008 */
[----:B------:R-:W-:-:S03]  /*03c0*/  IABS R8, R11 ;  /* 0x0000000b00087213 */ /* 0x000fc60000000000 */
[----:B------:R-:W-:Y:S02]  /*03d0*/  IMAD R5, R2, R7, RZ ;  /* 0x0000000702057224 */ /* 0x000fe400078e02ff */
[----:B------:R-:W-:Y:S02]  /*03e0*/  IMAD.MOV.U32 R2, RZ, RZ, RZ ;  /* 0x000000ffff027224 */ /* 0x000fe400078e00ff */
[----:B------:R-:W-:Y:S02]  /*03f0*/  IMAD.MOV R0, RZ, RZ, -R8 ;  /* 0x000000ffff007224 */ /* 0x000fe400078e0a08 */
        /* <DEDUP_REMOVED lines=9> */
[----:B------:R-:W-:-:S07]  /*0490*/  ISETP.GE.AND P2, PT, R0, RZ, PT ;  /* 0x000000ff0000720c */ /* 0x000fce0003f46270 */
[----:B------:R-:W-:Y:S01]  /*04a0*/  @P0 VIADD R2, R2, 0x1 ;  /* 0x0000000102020836 */ /* 0x000fe20000000000 */
[----:B------:R-:W-:-:S05]  /*04b0*/  ISETP.GT.AND P0, PT, R12, 0x3f, PT ;  /* 0x0000003f0c00780c */ /* 0x000fca0003f04270 */
[----:B------:R-:W-:Y:S01]  /*04c0*/  @!P2 IMAD.MOV R2, RZ, RZ, -R2 ;  /* 0x000000ffff02a224 */ /* 0x000fe200078e0a02 */
[----:B------:R-:W-:-:S05]  /*04d0*/  @!P1 LOP3.LUT R2, RZ, R11, RZ, 0x33, !PT ;  /* 0x0000000bff029212 */ /* 0x000fca00078e33ff */
[----:B------:R-:W-:Y:S02]  /*04e0*/  IMAD.MOV R0, RZ, RZ, -R2 ;  /* 0x000000ffff007224 */ /* 0x000fe400078e0a02 */
[----:B------:R-:W-:Y:S02]  /*04f0*/  IMAD.SHL.U32 R2, R2, 0x80, RZ ;  /* 0x0000008002027824 */ /* 0x000fe400078e00ff */
[----:B------:R-:W-:Y:S02]  /*0500*/  IMAD R0, R11, R0, R4 ;  /* 0x000000000b007224 */ /* 0x000fe400078e0204 */
[----:B------:R-:W-:Y:S02]  /*0510*/  IMAD.U32 R4, RZ, RZ, UR5 ;  /* 0x00000005ff047e24 */ /* 0x000fe4000f8e00ff */
[----:B------:R-:W-:-:S04]  /*0520*/  IMAD.IADD R0, R6, 0x1, R0 ;  /* 0x0000000106007824 */ /* 0x000fc800078e0200 */
[----:B------:R-:W-:-:S05]  /*0530*/  IMAD R17, R0, 0x80, R152 ;  /* 0x0000008000117824 */ /* 0x000fca00078e0298 */
[----:B------:R0:W-:Y:S01]  /*0540*/  STL [R1+0x170], R17 ;  /* 0x0001701101007387 */ /* 0x0001e20000100800 */
[----:B------:R-:W-:Y:S05]  /*0550*/  @P0 BRA `(.L_x_0) ;  /* 0x00000004000c0947 */ /* 0x000fea0003800000 */
[----:B------:R-:W-:Y:S01]  /*0560*/  IMAD.SHL.U32 R0, R153, 0x8, RZ ;  /* 0x0000000899007824 */ /* 0x000fe200078e00ff */
[----:B------:R-:W-:Y:S02]  /*0570*/  CS2R R88, SRZ ;  /* 0x0000000000587805 */ /* 0x000fe4000001ff00 */
[----:B------:R-:W-:Y:S02]  /*0580*/  CS2R R90, SRZ ;  /* 0x00000000005a7805 */ /* 0x000fe4000001ff00 */
[----:B------:R-:W-:Y:S02]  /*0590*/  CS2R R92, SRZ ;  /* 0x00000000005c7805 */ /* 0x000fe4000001ff00 */
[----:B------:R-:W-:Y:S01]  /*05a0*/  CS2R R94, SRZ ;  /* 0x00000000005e7805 */ /* 0x000fe2000001ff00 */
[----:B------:R1:W-:Y:S01]  /*05b0*/  STL [R1+0x174], R0 ;  /* 0x0001740001007387 */ /* 0x0003e20000100800 */
[----:B------:R-:W-:Y:S02]  /*05c0*/  CS2R R96, SRZ ;  /* 0x0000000000607805 */ /* 0x000fe4000001ff00 */
[----:B------:R-:W-:-:S02]  /*05d0*/  CS2R R98, SRZ ;  /* 0x0000000000627805 */ /* 0x000fc4000001ff00 */
[----:B------:R-:W-:Y:S02]  /*05e0*/  CS2R R100, SRZ ;  /* 0x0000000000647805 */ /* 0x000fe4000001ff00 */
[----:B------:R-:W-:Y:S02]  /*05f0*/  CS2R R102, SRZ ;  /* 0x0000000000667805 */ /* 0x000fe4000001ff00 */
[----:B------:R-:W-:Y:S02]  /*0600*/  CS2R R104, SRZ ;  /* 0x0000000000687805 */ /* 0x000fe4000001ff00 */
[----:B------:R-:W-:Y:S02]  /*0610*/  CS2R R106, SRZ ;  /* 0x00000000006a7805 */ /* 0x000fe4000001ff00 */
        /* <DEDUP_REMOVED lines=53> */
[----:B------:R-:W-:Y:S01]  /*0970*/  CS2R R86, SRZ ;  /* 0x0000000000567805 */ /* 0x000fe2000001ff00 */
[----:B-1----:R-:W-:Y:S06]  /*0980*/  BRA `(.L_x_1) ;  /* 0x0000009c00b07947 */ /* 0x002fec0003800000 */
.L_x_0:
[----:B------:R-:W-:Y:S01]  /*0990*/  IABS R11, R48 ;  /* 0x00000030000b7213 */ /* 0x000fe20000000000 */
[----:B------:R-:W-:Y:S01]  /*09a0*/  ULDC UR4, c[0x0][0x234] ;  /* 0x00008d0000047ab9 */ /* 0x000fe20000000800 */
[----:B------:R-:W-:Y:S01]  /*09b0*/  IABS R3, R49 ;  /* 0x0000003100037213 */ /* 0x000fe20000000000 */
[----:B------:R-:W-:Y:S01]  /*09c0*/  ULDC.64 UR8, c[0x0][0x218] ;  /* 0x0000860000087ab9 */ /* 0x000fe20000000a00 */
[----:B------:R-:W1:Y:S01]  /*09d0*/  I2F.RP R0, R11 ;  /* 0x0000000b00007306 */ /* 0x000e620000209400 */
[----:B------:R-:W-:Y:S01]  /*09e0*/  ISETP.GE.AND P1, PT, R17, RZ, PT ;  /* 0x000000ff1100720c */ /* 0x000fe20003f26270 */
[----:B------:R-:W-:Y:S01]  /*09f0*/  ULDC.64 UR6, c[0x0][0x210] ;  /* 0x0000840000067ab9 */ /* 0x000fe20000000a00 */
[----:B------:R-:W-:Y:S01]  /*0a00*/  LEA.HI R64, R153, R2, RZ, 0x1a ;  /* 0x0000000299407211 */ /* 0x000fe200078fd0ff */
[----:B------:R-:W-:Y:S01]  /*0a10*/  USHF.R.U32.HI UR13, URZ, 0x4, UR12 ;  /* 0x000000043f0d7899 */ /* 0x000fe2000801160c */
[----:B------:R-:W-:Y:S01]  /*0a20*/  CS2R R92, SRZ ;  /* 0x00000000005c7805 */ /* 0x000fe2000001ff00 */
[----:B------:R-:W-:Y:S01]  /*0a30*/  UMOV UR5, URZ ;  /* 0x0000003f00057c82 */ /* 0x000fe20008000000 */
[----:B------:R-:W-:Y:S01]  /*0a40*/  CS2R R94, SRZ ;  /* 0x00000000005e7805 */ /* 0x000fe2000001ff00 */
[----:B------:R-:W2:Y:S01]  /*0a50*/  I2F.RP R5, R3 ;  /* 0x0000000300057306 */ /* 0x000ea20000209400 */
[C---:B------:R-:W-:Y:S01]  /*0a60*/  VIADD R77, R64.reuse, 0x7e ;  /* 0x0000007e404d7836 */ /* 0x040fe20000000000 */
[----:B------:R-:W-:Y:S01]  /*0a70*/  USGXT.U32 UR13, UR13, 0xe ;  /* 0x0000000e0d0d789a */ /* 0x000fe20008000000 */
[C---:B------:R-:W-:Y:S01]  /*0a80*/  VIADD R79, R64.reuse, 0x6e ;  /* 0x0000006e404f7836 */ /* 0x040fe20000000000 */
[----:B------:R-:W-:Y:S01]  /*0a90*/  CS2R R96, SRZ ;  /* 0x0000000000607805 */ /* 0x000fe2000001ff00 */
[C---:B------:R-:W-:Y:S01]  /*0aa0*/  VIADD R81, R64.reuse, 0x5e ;  /* 0x0000005e40517836 */ /* 0x040fe20000000000 */
[----:B------:R-:W-:Y:S01]  /*0ab0*/  CS2R R98, SRZ ;  /* 0x0000000000627805 */ /* 0x000fe2000001ff00 */
[C---:B------:R-:W-:Y:S01]  /*0ac0*/  VIADD R83, R64.reuse, 0x4e ;  /* 0x0000004e40537836 */ /* 0x040fe20000000000 */
[----:B-1----:R-:W1:Y:S01]  /*0ad0*/  MUFU.RCP R0, R0 ;  /* 0x0000000000007308 */ /* 0x002e620000001000 */
[C---:B------:R-:W-:Y:S01]  /*0ae0*/  VIADD R85, R64.reuse, 0x3e ;  /* 0x0000003e40557836 */ /* 0x040fe20000000000 */
[----:B------:R-:W-:Y:S01]  /*0af0*/  CS2R R100, SRZ ;  /* 0x0000000000647805 */ /* 0x000fe2000001ff00 */
[C---:B------:R-:W-:Y:S01]  /*0b00*/  VIADD R86, R64.reuse, 0x2e ;  /* 0x0000002e40567836 */ /* 0x040fe20000000000 */
[----:B------:R-:W-:Y:S01]  /*0b10*/  CS2R R102, SRZ ;  /* 0x0000000000667805 */ /* 0x000fe2000001ff00 */
[C---:B------:R-:W-:Y:S01]  /*0b20*/  VIADD R87, R64.reuse, 0x1e ;  /* 0x0000001e40577836 */ /* 0x040fe20000000000 */
[----:B------:R-:W-:Y:S01]  /*0b30*/  CS2R R104, SRZ ;  /* 0x0000000000687805 */ /* 0x000fe2000001ff00 */
[----:B------:R-:W-:Y:S01]  /*0b40*/  VIADD R64, R64, 0xe ;  /* 0x0000000e40407836 */ /* 0x000fe20000000000 */
[----:B--2---:R-:W2:Y:S01]  /*0b50*/  MUFU.RCP R5, R5 ;  /* 0x0000000500057308 */ /* 0x004ea20000001000 */
[----:B------:R-:W-:-:S02]  /*0b60*/  CS2R R106, SRZ ;  /* 0x00000000006a7805 */ /* 0x000fc4000001ff00 */
[----:B------:R-:W-:Y:S02]  /*0b70*/  IABS R71, R87 ;  /* 0x0000005700477213 */ /* 0x000fe40000000000 */
[----:B------:R-:W-:Y:S02]  /*0b80*/  CS2R R108, SRZ ;  /* 0x00000000006c7805 */ /* 0x000fe4000001ff00 */
[----:B------:R-:W-:Y:S02]  /*0b90*/  IABS R73, R64 ;  /* 0x0000004000497213 */ /* 0x000fe40000000000 */
[----:B------:R-:W-:Y:S02]  /*0ba0*/  CS2R R110, SRZ ;  /* 0x00000000006e7805 */ /* 0x000fe4000001ff00 */
[----:B------:R-:W-:Y:S02]  /*0bb0*/  CS2R R112, SRZ ;  /* 0x0000000000707805 */ /* 0x000fe4000001ff00 */
[----:B------:R-:W-:-:S02]  /*0bc0*/  CS2R R114, SRZ ;  /* 0x0000000000727805 */ /* 0x000fc4000001ff00 */
[----:B------:R-:W-:Y:S01]  /*0bd0*/  CS2R R116, SRZ ;  /* 0x0000000000747805 */ /* 0x000fe2000001ff00 */
[----:B-1----:R-:W-:Y:S01]  /*0be0*/  VIADD R6, R0, 0xffffffe ;  /* 0x0ffffffe00067836 */ /* 0x002fe20000000000 */
[----:B------:R-:W-:Y:S02]  /*0bf0*/  IABS R0, R17 ;  /* 0x0000001100007213 */ /* 0x000fe40000000000 */
[----:B------:R-:W-:Y:S02]  /*0c00*/  CS2R R118, SRZ ;  /* 0x0000000000767805 */ /* 0x000fe4000001ff00 */
[----:B------:R-:W-:Y:S01]  /*0c10*/  CS2R R120, SRZ ;  /* 0x0000000000787805 */ /* 0x000fe2000001ff00 */
[----:B------:R1:W3:Y:S01]  /*0c20*/  F2I.FTZ.U32.TRUNC.NTZ R7, R6 ;  /* 0x0000000600077305 */ /* 0x0002e2000021f000 */
[----:B------:R-:W-:Y:S02]  /*0c30*/  CS2R R122, SRZ ;  /* 0x00000000007a7805 */ /* 0x000fe4000001ff00 */
[----:B------:R-:W-:-:S02]  /*0c40*/  CS2R R124, SRZ ;  /* 0x00000000007c7805 */ /* 0x000fc4000001ff00 */
[----:B------:R-:W-:Y:S01]  /*0c50*/  CS2R R126, SRZ ;  /* 0x00000000007e7805 */ /* 0x000fe2000001ff00 */
[----:B--2---:R-:W-:Y:S01]  /*0c60*/  VIADD R8, R5, 0xffffffe ;  /* 0x0ffffffe05087836 */ /* 0x004fe20000000000 */
[----:B------:R-:W-:Y:S02]  /*0c70*/  CS2R R128, SRZ ;  /* 0x0000000000807805 */ /* 0x000fe4000001ff00 */
[----:B------:R-:W-:Y:S02]  /*0c80*/  CS2R R130, SRZ ;  /* 0x0000000000827805 */ /* 0x000fe4000001ff00 */
[----:B------:R-:W-:Y:S01]  /*0c90*/  CS2R R132, SRZ ;  /* 0x0000000000847805 */ /* 0x000fe2000001ff00 */
[----:B------:R2:W4:Y:S01]  /*0ca0*/  F2I.FTZ.U32.TRUNC.NTZ R9, R8 ;  /* 0x0000000800097305 */ /* 0x000522000021f000 */
[----:B-1----:R-:W-:Y:S01]  /*0cb0*/  IMAD.MOV.U32 R6, RZ, RZ, RZ ;  /* 0x000000ffff067224 */ /* 0x002fe200078e00ff */
[----:B------:R-:W-:Y:S02]  /*0cc0*/  CS2R R134, SRZ ;  /* 0x0000000000867805 */ /* 0x000fe4000001ff00 */
[----:B------:R-:W-:-:S02]  /*0cd0*/  CS2R R136, SRZ ;  /* 0x0000000000887805 */ /* 0x000fc4000001ff00 */
[----:B------:R-:W-:Y:S02]  /*0ce0*/  CS2R R138, SRZ ;  /* 0x00000000008a7805 */ /* 0x000fe4000001ff00 */
[----:B------:R-:W-:Y:S02]  /*0cf0*/  CS2R R140, SRZ ;  /* 0x00000000008c7805 */ /* 0x000fe4000001ff00 */
[----:B------:R-:W-:Y:S01]  /*0d00*/  CS2R R142, SRZ ;  /* 0x00000000008e7805 */ /* 0x000fe2000001ff00 */
[----:B---3--:R-:W-:Y:S01]  /*0d10*/  IMAD.MOV R10, RZ, RZ, -R7 ;  /* 0x000000ffff0a7224 */ /* 0x008fe200078e0a07 */
[----:B------:R-:W-:Y:S01]  /*0d20*/  CS2R R144, SRZ ;  /* 0x0000000000907805 */ /* 0x000fe2000001ff00 */
[----:B--2---:R-:W-:Y:S01]  /*0d30*/  IMAD.MOV.U32 R8, RZ, RZ, RZ ;  /* 0x000000ffff087224 */ /* 0x004fe200078e00ff */
[----:B------:R-:W-:Y:S01]  /*0d40*/  CS2R R146, SRZ ;  /* 0x0000000000927805 */ /* 0x000fe2000001ff00 */
[----:B------:R-:W-:Y:S01]  /*0d50*/  IMAD R13, R10, R11, RZ ;  /* 0x0000000b0a0d7224 */ /* 0x000fe200078e02ff */
[----:B------:R-:W-:-:S02]  /*0d60*/  CS2R R148, SRZ ;  /* 0x0000000000947805 */ /* 0x000fc4000001ff00 */
[----:B------:R-:W-:Y:S01]  /*0d70*/  CS2R R150, SRZ ;  /* 0x0000000000967805 */ /* 0x000fe2000001ff00 */
[----:B------:R-:W-:Y:S01]  /*0d80*/  UMOV UR10, 0xfffffffe ;  /* 0xfffffffe000a7882 */ /* 0x000fe20000000000 */
[----:B------:R-:W-:Y:S01]  /*0d90*/  IMAD.HI.U32 R7, R7, R13, R6 ;  /* 0x0000000d07077227 */ /* 0x000fe200078e0006 */
[----:B------:R-:W-:Y:S01]  /*0da0*/  SHF.R.U32.HI R6, RZ, 0x6, R153 ;  /* 0x00000006ff067819 */ /* 0x000fe20000011699 */
[----:B------:R-:W-:Y:S01]  /*0db0*/  UMOV UR11, 0x7fffffdf ;  /* 0x7fffffdf000b7882 */ /* 0x000fe20000000000 */
[----:B------:R-:W-:Y:S02]  /*0dc0*/  ULDC UR16, c[0x0][0x238] ;  /* 0x00008e0000107ab9 */ /* 0x000fe40000000800 */
[----:B------:R-:W-:Y:S01]  /*0dd0*/  SGXT.U32 R5, R6, 0x1 ;  /* 0x000000010605781a */ /* 0x000fe20000000000 */
[----:B------:R-:W-:-:S03]  /*0de0*/  IMAD.HI.U32 R7, R7, R0, RZ ;  /* 0x0000000007077227 */ /* 0x000fc600078e00ff */
[----:B------:R-:W-:Y:S01]  /*0df0*/  LOP3.LUT R5, R2, R5, RZ, 0xfc, !PT ;  /* 0x0000000502057212 */ /* 0x000fe200078efcff */
[----:B------:R-:W-:Y:S02]  /*0e00*/  IMAD.MOV R7, RZ, RZ, -R7 ;  /* 0x000000ffff077224 */ /* 0x000fe400078e0a07 */
[--C-:B----4-:R-:W-:Y:S01]  /*0e10*/  IMAD.MOV R6, RZ, RZ, -R9.reuse ;  /* 0x000000ffff067224 */ /* 0x110fe200078e0a09 */
[----:B------:R-:W-:Y:S01]  /*0e20*/  LOP3.LUT R14, R5, 0x7c, RZ, 0xfc, !PT ;  /* 0x0000007c050e7812 */ /* 0x000fe200078efcff */
[----:B------:R-:W-:Y:S01]  /*0e30*/  IMAD R0, R11, R7, R0 ;  /* 0x000000070b007224 */ /* 0x000fe200078e0200 */
[----:B------:R-:W-:Y:S01]  /*0e40*/  LOP3.LUT R15, R5, 0x7a, RZ, 0xfc, !PT ;  /* 0x0000007a050f7812 */ /* 0x000fe200078efcff */
[----:B------:R-:W-:Y:S01]  /*0e50*/  IMAD R7, R6, R3, RZ ;  /* 0x0000000306077224 */ /* 0x000fe200078e02ff */
[----:B------:R-:W-:Y:S02]  /*0e60*/  IABS R10, R14 ;  /* 0x0000000e000a7213 */ /* 0x000fe40000000000 */
[----:B------:R-:W-:Y:S01]  /*0e70*/  IABS R13, R15 ;  /* 0x0000000f000d7213 */ /* 0x000fe20000000000 */
[----:B------:R-:W-:Y:S01]  /*0e80*/  IMAD.HI.U32 R6, R9, R7, R8 ;  /* 0x0000000709067227 */ /* 0x000fe200078e0008 */
[----:B------:R-:W-:-:S02]  /*0e90*/  ISETP.GT.U32.AND P0, PT, R11, R0, PT ;  /* 0x000000000b00720c */ /* 0x000fc40003f04070 */
[C---:B------:R-:W-:Y:S01]  /*0ea0*/  LOP3.LUT R16, R5.reuse, 0x78, RZ, 0xfc, !PT ;  /* 0x0000007805107812 */ /* 0x040fe200078efcff */
[----:B------:R-:W-:Y:S01]  /*0eb0*/  IMAD.MOV.U32 R9, RZ, RZ, R10 ;  /* 0x000000ffff097224 */ /* 0x000fe200078e000a */
[----:B------:R-:W-:Y:S01]  /*0ec0*/  ISETP.GE.AND P5, PT, R14, RZ, PT ;  /* 0x000000ff0e00720c */ /* 0x000fe20003fa6270 */
[----:B------:R-:W-:Y:S01]  /*0ed0*/  IMAD.HI.U32 R8, R6, R13, RZ ;  /* 0x0000000d06087227 */ /* 0x000fe200078e00ff */
[----:B------:R-:W-:Y:S02]  /*0ee0*/  IABS R14, R16 ;  /* 0x00000010000e7213 */ /* 0x000fe40000000000 */
[----:B------:R-:W-:Y:S01]  /*0ef0*/  ISETP.GE.AND P2, PT, R16, RZ, PT ;  /* 0x000000ff1000720c */ /* 0x000fe20003f46270 */
[----:B------:R-:W-:Y:S01]  /*0f00*/  IMAD.HI.U32 R7, R6, R9, RZ ;  /* 0x0000000906077227 */ /* 0x000fe200078e00ff */
[C---:B------:R-:W-:Y:S02]  /*0f10*/  LOP3.LUT R16, R5.reuse, 0x76, RZ, 0xfc, !PT ;  /* 0x0000007605107812 */ /* 0x040fe400078efcff */
[----:B------:R-:W-:Y:S01]  /*0f20*/  LOP3.LUT R20, R5, 0x74, RZ, 0xfc, !PT ;  /* 0x0000007405147812 */ /* 0x000fe200078efcff */
[----:B------:R-:W-:Y:S01]  /*0f30*/  IMAD.MOV R10, RZ, RZ, -R7 ;  /* 0x000000ffff0a7224 */ /* 0x000fe200078e0a07 */
[----:B------:R-:W-:Y:S01]  /*0f40*/  ISETP.GE.AND P3, PT, R15, RZ, PT ;  /* 0x000000ff0f00720c */ /* 0x000fe20003f66270 */
[----:B------:R-:W-:Y:S01]  /*0f50*/  IMAD.MOV R8, RZ, RZ, -R8 ;  /* 0x000000ffff087224 */ /* 0x000fe200078e0a08 */
[----:B------:R-:W-:Y:S01]  /*0f60*/  IABS R15, R20 ;  /* 0x00000014000f7213 */ /* 0x000fe20000000000 */
[----:B------:R-:W-:Y:S01]  /*0f70*/  IMAD R7, R3, R10, R9 ;  /* 0x0000000a03077224 */ /* 0x000fe200078e0209 */
[----:B------:R-:W-:Y:S01]  /*0f80*/  LOP3.LUT R21, R5, 0x72, RZ, 0xfc, !PT ;  /* 0x0000007205157812 */ /* 0x000fe200078efcff */
[C---:B------:R-:W-:Y:S01]  /*0f90*/  IMAD R8, R3.reuse, R8, R13 ;  /* 0x0000000803087224 */ /* 0x040fe200078e020d */
[----:B------:R-:W-:Y:S01]  /*0fa0*/  IABS R13, R16 ;  /* 0x00000010000d7213 */ /* 0x000fe20000000000 */
[----:B------:R-:W-:Y:S01]  /*0fb0*/  @!P0 IMAD.IADD R0, R0, 0x1, -R11 ;  /* 0x0000000100008824 */ /* 0x000fe200078e0a0b */
[C---:B------:R-:W-:Y:S01]  /*0fc0*/  ISETP.GT.U32.AND P0, PT, R3.reuse, R7, PT ;  /* 0x000000070300720c */ /* 0x040fe20003f04070 */
[----:B------:R-:W-:Y:S01]  /*0fd0*/  IMAD.HI.U32 R9, R6, R14, RZ ;  /* 0x0000000e06097227 */ /* 0x000fe200078e00ff */
[----:B------:R-:W-:-:S02]  /*0fe0*/  ISETP.GT.U32.AND P6, PT, R3, R8, PT ;  /* 0x000000080300720c */ /* 0x000fc40003fc4070 */
[----:B------:R-:W-:Y:S01]  /*0ff0*/  ISETP.GT.U32.AND P4, PT, R11, R0, PT ;  /* 0x000000000b00720c */ /* 0x000fe20003f84070 */
[----:B------:R-:W-:Y:S01]  /*1000*/  IMAD.HI.U32 R10, R6, R13, RZ ;  /* 0x0000000d060a7227 */ /* 0x000fe200078e00ff */
[C---:B------:R-:W-:Y:S02]  /*1010*/  LOP3.LUT R22, R5.reuse, 0x70, RZ, 0xfc, !PT ;  /* 0x0000007005167812 */ /* 0x040fe400078efcff */
[C---:B------:R-:W-:Y:S01]  /*1020*/  LOP3.LUT R23, R5.reuse, 0x6c, RZ, 0xfc, !PT ;  /* 0x0000006c05177812 */ /* 0x040fe200078efcff */
[----:B------:R-:W-:Y:S01]  /*1030*/  IMAD.MOV R9, RZ, RZ, -R9 ;  /* 0x000000ffff097224 */ /* 0x000fe200078e0a09 */
[----:B------:R-:W-:Y:S01]  /*1040*/  LOP3.LUT R24, R5, 0x6a, RZ, 0xfc, !PT ;  /* 0x0000006a05187812 */ /* 0x000fe200078efcff */
[----:B------:R-:W-:Y:S01]  /*1050*/  IMAD.MOV R10, RZ, RZ, -R10 ;  /* 0x000000ffff0a7224 */ /* 0x000fe200078e0a0a */
[----:B0-----:R-:W-:Y:S01]  /*1060*/  IABS R17, R22 ;  /* 0x0000001600117213 */ /* 0x001fe20000000000 */
[C---:B------:R-:W-:Y:S01]  /*1070*/  IMAD R9, R3.reuse, R9, R14 ;  /* 0x0000000903097224 */ /* 0x040fe200078e020e */
[----:B------:R-:W-:Y:S01]  /*1080*/  IABS R18, R23 ;  /* 0x0000001700127213 */ /* 0x000fe20000000000 */
[----:B------:R-:W-:Y:S01]  /*1090*/  IMAD R10, R3, R10, R13 ;  /* 0x0000000a030a7224 */ /* 0x000fe200078e020d */
[----:B------:R-:W-:Y:S01]  /*10a0*/  IABS R19, R24 ;  /* 0x0000001800137213 */ /* 0x000fe20000000000 */
[--C-:B------:R-:W-:Y:S01]  /*10b0*/  @!P0 IMAD.IADD R7, R7, 0x1, -R3.reuse ;  /* 0x0000000107078824 */ /* 0x100fe200078e0a03 */
[C---:B------:R-:W-:Y:S01]  /*10c0*/  ISETP.GT.U32.AND P0, PT, R3.reuse, R9, PT ;  /* 0x000000090300720c */ /* 0x040fe20003f04070 */
[----:B------:R-:W-:Y:S01]  /*10d0*/  @!P6 IMAD.IADD R8, R8, 0x1, -R3 ;  /* 0x000000010808e824 */ /* 0x000fe200078e0a03 */
[----:B------:R-:W-:Y:S01]  /*10e0*/  ISETP.GT.U32.AND P6, PT, R3, R10, PT ;  /* 0x0000000a0300720c */ /* 0x000fe20003fc4070 */
[----:B------:R-:W-:Y:S01]  /*10f0*/  @!P4 IMAD.IADD R0, R0, 0x1, -R11 ;  /* 0x000000010000c824 */ /* 0x000fe200078e0a0b */
[----:B------:R-:W-:Y:S01]  /*1100*/  ISETP.NE.AND P4, PT, R48, RZ, PT ;  /* 0x000000ff3000720c */ /* 0x000fe20003f85270 */
[----:B------:R-:W-:Y:S01]  /*1110*/  IMAD.HI.U32 R11, R6, R15, RZ ;  /* 0x0000000f060b7227 */ /* 0x000fe200078e00ff */
[----:B------:R-:W-:-:S02]  /*1120*/  LOP3.LUT R25, R5, 0x68, RZ, 0xfc, !PT ;  /* 0x0000006805197812 */ /* 0x000fc400078efcff */
[C---:B------:R-:W-:Y:S01]  /*1130*/  LOP3.LUT R26, R5.reuse, 0x66, RZ, 0xfc, !PT ;  /* 0x00000066051a7812 */ /* 0x040fe200078efcff */
[----:B------:R-:W-:Y:S01]  /*1140*/  IMAD.MOV R14, RZ, RZ, -R11 ;  /* 0x000000ffff0e7224 */ /* 0x000fe200078e0a0b */
[----:B------:R-:W-:Y:S01]  /*1150*/  LOP3.LUT R27, R5, 0x62, RZ, 0xfc, !PT ;  /* 0x00000062051b7812 */ /* 0x000fe200078efcff */
[----:B------:R-:W-:Y:S01]  /*1160*/  @!P1 IMAD.MOV R0, RZ, RZ, -R0 ;  /* 0x000000ffff009224 */ /* 0x000fe200078e0a00 */
[C---:B------:R-:W-:Y:S01]  /*1170*/  ISETP.GT.U32.AND P1, PT, R3.reuse, R7, PT ;  /* 0x000000070300720c */ /* 0x040fe20003f24070 */
[----:B------:R-:W-:Y:S01]  /*1180*/  IMAD R11, R3, R14, R15 ;  /* 0x0000000e030b7224 */ /* 0x000fe200078e020f */
[----:B------:R-:W-:Y:S01]  /*1190*/  IABS R14, R21 ;  /* 0x00000015000e7213 */ /* 0x000fe20000000000 */
[--C-:B------:R-:W-:Y:S01]  /*11a0*/  @!P0 IMAD.IADD R9, R9, 0x1, -R3.reuse ;  /* 0x0000000109098824 */ /* 0x100fe200078e0a03 */
[----:B------:R-:W-:Y:S01]  /*11b0*/  ISETP.GT.U32.AND P0, PT, R3, R8, PT ;  /* 0x000000080300720c */ /* 0x000fe20003f04070 */
[----:B------:R-:W-:Y:S01]  /*11c0*/  @!P6 IMAD.IADD R10, R10, 0x1, -R3 ;  /* 0x000000010a0ae824 */ /* 0x000fe200078e0a03 */
[----:B------:R-:W-:Y:S01]  /*11d0*/  @!P4 LOP3.LUT R0, RZ, R48, RZ, 0x33, !PT ;  /* 0x00000030ff00c212 */ /* 0x000fe200078e33ff */
[----:B------:R-:W-:Y:S01]  /*11e0*/  IMAD.HI.U32 R13, R6, R14, RZ ;  /* 0x0000000e060d7227 */ /* 0x000fe200078e00ff */
[----:B------:R-:W-:-:S02]  /*11f0*/  ISETP.GE.AND P4, PT, R16, RZ, PT ;  /* 0x000000ff1000720c */ /* 0x000fc40003f86270 */
[----:B------:R-:W-:Y:S01]  /*1200*/  ISETP.GT.U32.AND P6, PT, R3, R10, PT ;  /* 0x0000000a0300720c */ /* 0x000fe20003fc4070 */
[----:B------:R-:W-:Y:S01]  /*1210*/  IMAD.MOV R13, RZ, RZ, -R13 ;  /* 0x000000ffff0d7224 */ /* 0x000fe200078e0a0d */
[----:B------:R-:W-:Y:S01]  /*1220*/  LOP3.LUT R28, R5, 0x5a, RZ, 0xfc, !PT ;  /* 0x0000005a051c7812 */ /* 0x000fe200078efcff */
[--C-:B------:R-:W-:Y:S01]  /*1230*/  @!P1 IMAD.IADD R7, R7, 0x1, -R3.reuse ;  /* 0x0000000107079824 */ /* 0x100fe200078e0a03 */
[C---:B------:R-:W-:Y:S01]  /*1240*/  ISETP.GT.U32.AND P1, PT, R3.reuse, R9, PT ;  /* 0x000000090300720c */ /* 0x040fe20003f24070 */
[----:B------:R-:W-:Y:S01]  /*1250*/  IMAD R13, R3, R13, R14 ;  /* 0x0000000d030d7224 */ /* 0x000fe200078e020e */
[----:B------:R-:W-:Y:S01]  /*1260*/  LOP3.LUT R29, R5, 0x58, RZ, 0xfc, !PT ;  /* 0x00000058051d7812 */ /* 0x000fe200078efcff */
[----:B------:R-:W-:Y:S01]  /*1270*/  @!P0 IMAD.IADD R8, R8, 0x1, -R3 ;  /* 0x0000000108088824 */ /* 0x000fe200078e0a03 */
[----:B------:R-:W-:Y:S01]  /*1280*/  ISETP.GT.U32.AND P0, PT, R3, R11, PT ;  /* 0x0000000b0300720c */ /* 0x000fe20003f04070 */
[----:B------:R-:W-:Y:S01]  /*1290*/  IMAD.HI.U32 R14, R6, R17, RZ ;  /* 0x00000011060e7227 */ /* 0x000fe200078e00ff */
[----:B------:R-:W-:-:S02]  /*12a0*/  LOP3.LUT R36, R5, 0x52, RZ, 0xfc, !PT ;  /* 0x0000005205247812 */ /* 0x000fc400078efcff */
[----:B------:R-:W-:Y:S01]  /*12b0*/  LOP3.LUT R34, R5, 0x54, RZ, 0xfc, !PT ;  /* 0x0000005405227812 */ /* 0x000fe200078efcff */
[--C-:B------:R-:W-:Y:S01]  /*12c0*/  @!P6 IMAD.IADD R10, R10, 0x1, -R3.reuse ;  /* 0x000000010a0ae824 */ /* 0x100fe200078e0a03 */
[----:B------:R-:W-:Y:S01]  /*12d0*/  ISETP.GT.U32.AND P6, PT, R3, R13, PT ;  /* 0x0000000d0300720c */ /* 0x000fe20003fc4070 */
[C---:B------:R-:W-:Y:S01]  /*12e0*/  IMAD.HI.U32 R15, R6.reuse, R18, RZ ;  /* 0x00000012060f7227 */ /* 0x040fe200078e00ff */
[----:B------:R-:W-:Y:S02]  /*12f0*/  IABS R30, R36 ;  /* 0x00000024001e7213 */ /* 0x000fe40000000000 */
[C---:B------:R-:W-:Y:S01]  /*1300*/  LOP3.LUT R37, R5.reuse, 0x50, RZ, 0xfc, !PT ;  /* 0x0000005005257812 */ /* 0x040fe200078efcff */
[----:B------:R-:W-:Y:S01]  /*1310*/  IMAD.HI.U32 R16, R6, R19, RZ ;  /* 0x0000001306107227 */ /* 0x000fe200078e00ff */
[----:B------:R-:W-:Y:S02]  /*1320*/  LOP3.LUT R38, R5, 0x4c, RZ, 0xfc, !PT ;  /* 0x0000004c05267812 */ /* 0x000fe400078efcff */
[----:B------:R-:W-:Y:S01]  /*1330*/  IABS R31, R37 ;  /* 0x00000025001f7213 */ /* 0x000fe20000000000 */
[--C-:B------:R-:W-:Y:S01]  /*1340*/  @!P0 IMAD.IADD R11, R11, 0x1, -R3.reuse ;  /* 0x000000010b0b8824 */ /* 0x100fe200078e0a03 */
[----:B------:R-:W-:Y:S01]  /*1350*/  ISETP.GE.AND P0, PT, R21, RZ, PT ;  /* 0x000000ff1500720c */ /* 0x000fe20003f06270 */
[----:B------:R-:W-:Y:S01]  /*1360*/  IMAD.MOV R14, RZ, RZ, -R14 ;  /* 0x000000ffff0e7224 */ /* 0x000fe200078e0a0e */
[----:B------:R-:W-:Y:S01]  /*1370*/  IABS R21, R26 ;  /* 0x0000001a00157213 */ /* 0x000fe20000000000 */
[----:B------:R-:W-:Y:S01]  /*1380*/  @!P6 IMAD.IADD R13, R13, 0x1, -R3 ;  /* 0x000000010d0de824 */ /* 0x000fe200078e0a03 */
[----:B------:R-:W-:Y:S01]  /*1390*/  ISETP.GT.U32.AND P6, PT, R3, R11, PT ;  /* 0x0000000b0300720c */ /* 0x000fe20003fc4070 */
[----:B------:R-:W-:Y:S01]  /*13a0*/  IMAD.MOV R15, RZ, RZ, -R15 ;  /* 0x000000ffff0f7224 */ /* 0x000fe200078e0a0f */
[----:B------:R-:W-:Y:S01]  /*13b0*/  IABS R32, R38 ;  /* 0x0000002600207213 */ /* 0x000fe20000000000 */
[----:B------:R-:W-:Y:S01]  /*13c0*/  IMAD.MOV R16, RZ, RZ, -R16 ;  /* 0x000000ffff107224 */ /* 0x000fe200078e0a10 */
[----:B------:R-:W-:Y:S01]  /*13d0*/  LOP3.LUT R39, R5, 0x4a, RZ, 0xfc, !PT ;  /* 0x0000004a05277812 */ /* 0x000fe200078efcff */
[----:B------:R-:W-:Y:S01]  /*13e0*/  IMAD R14, R3, R14, R17 ;  /* 0x0000000e030e7224 */ /* 0x000fe200078e0211 */
[----:B------:R-:W-:Y:S01]  /*13f0*/  LOP3.LUT R41, R5, 0x46, RZ, 0xfc, !PT ;  /* 0x0000004605297812 */ /* 0x000fe200078efcff */
[----:B------:R-:W-:Y:S01]  /*1400*/  @!P1 IMAD.IADD R9, R9, 0x1, -R3 ;  /* 0x0000000109099824 */ /* 0x000fe200078e0a03 */
[----:B------:R-:W-:Y:S01]  /*1410*/  ISETP.GE.AND P1, PT, R20, RZ, PT ;  /* 0x000000ff1400720c */ /* 0x000fe20003f26270 */
[C---:B------:R-:W-:Y:S01]  /*1420*/  IMAD R15, R3.reuse, R15, R18 ;  /* 0x0000000f030f7224 */ /* 0x040fe200078e0212 */
[----:B------:R-:W-:Y:S01]  /*1430*/  IABS R35, R41 ;  /* 0x0000002900237213 */ /* 0x000fe20000000000 */
[C---:B------:R-:W-:Y:S01]  /*1440*/  IMAD R16, R3.reuse, R16, R19 ;  /* 0x0000001003107224 */ /* 0x040fe200078e0213 */
[----:B------:R-:W-:Y:S01]  /*1450*/  IABS R19, R25 ;  /* 0x0000001900137213 */ /* 0x000fe20000000000 */
[----:B------:R-:W-:Y:S01]  /*1460*/  @!P5 IMAD.MOV R7, RZ, RZ, -R7 ;  /* 0x000000ffff07d224 */ /* 0x000fe200078e0a07 */
[C---:B------:R-:W-:Y:S01]  /*1470*/  ISETP.GT.U32.AND P5, PT, R3.reuse, R13, PT ;  /* 0x0000000d0300720c */ /* 0x040fe20003fa4070 */
[----:B------:R-:W-:Y:S01]  /*1480*/  @!P3 IMAD.MOV R8, RZ, RZ, -R8 ;  /* 0x000000ffff08b224 */ /* 0x000fe200078e0a08 */
[C---:B------:R-:W-:Y:S01]  /*1490*/  ISETP.GT.U32.AND P3, PT, R3.reuse, R14, PT ;  /* 0x0000000e0300720c */ /* 0x040fe20003f64070 */
[----:B------:R-:W-:Y:S01]  /*14a0*/  @!P2 IMAD.MOV R9, RZ, RZ, -R9 ;  /* 0x000000ffff09a224 */ /* 0x000fe200078e0a09 */
[----:B------:R-:W-:Y:S01]  /*14b0*/  ISETP.GT.U32.AND P2, PT, R3, R15, PT ;  /* 0x0000000f0300720c */ /* 0x000fe20003f44070 */
[----:B------:R-:W-:Y:S01]  /*14c0*/  IMAD.HI.U32 R17, R6, R19, RZ ;  /* 0x0000001306117227 */ /* 0x000fe200078e00ff */
[----:B------:R-:W-:-:S02]  /*14d0*/  LOP3.LUT R40, R5, 0x48, RZ, 0xfc, !PT ;  /* 0x0000004805287812 */ /* 0x000fc400078efcff */
[----:B------:R-:W-:Y:S01]  /*14e0*/  LOP3.LUT R42, R5, 0x44, RZ, 0xfc, !PT ;  /* 0x00000044052a7812 */ /* 0x000fe200078efcff */
[----:B------:R-:W-:Y:S01]  /*14f0*/  @!P6 IMAD.IADD R11, R11, 0x1, -R3 ;  /* 0x000000010b0be824 */ /* 0x000fe200078e0a03 */
[----:B------:R-:W-:Y:S01]  /*1500*/  ISETP.GT.U32.AND P6, PT, R3, R16, PT ;  /* 0x000000100300720c */ /* 0x000fe20003fc4070 */
[----:B------:R-:W-:Y:S01]  /*1510*/  IMAD.MOV R20, RZ, RZ, -R17 ;  /* 0x000000ffff147224 */ /* 0x000fe200078e0a11 */
[----:B------:R-:W-:Y:S01]  /*1520*/  IABS R33, R40 ;  /* 0x0000002800217213 */ /* 0x000fe20000000000 */
[--C-:B------:R-:W-:Y:S01]  /*1530*/  @!P5 IMAD.IADD R13, R13, 0x1, -R3.reuse ;  /* 0x000000010d0dd824 */ /* 0x100fe200078e0a03 */
[----:B------:R-:W-:Y:S01]  /*1540*/  ISETP.GE.AND P5, PT, R23, RZ, PT ;  /* 0x000000ff1700720c */ /* 0x000fe20003fa6270 */
[----:B------:R-:W-:Y:S01]  /*1550*/  @!P3 IMAD.IADD R14, R14, 0x1, -R3 ;  /* 0x000000010e0eb824 */ /* 0x000fe200078e0a03 */
[----:B------:R-:W-:Y:S01]  /*1560*/  IABS R23, R27 ;  /* 0x0000001b00177213 */ /* 0x000fe20000000000 */
[----:B------:R-:W-:Y:S01]  /*1570*/  IMAD R17, R3, R20, R19 ;  /* 0x0000001403117224 */ /* 0x000fe200078e0213 */
[----:B------:R-:W-:Y:S01]  /*1580*/  ISETP.GE.AND P3, PT, R24, RZ, PT ;  /* 0x000000ff1800720c */ /* 0x000fe20003f66270 */
[----:B------:R-:W-:Y:S01]  /*1590*/  @!P2 IMAD.IADD R15, R15, 0x1, -R3 ;  /* 0x000000010f0fa824 */ /* 0x000fe200078e0a03 */
[C---:B------:R-:W-:Y:S01]  /*15a0*/  ISETP.GT.U32.AND P2, PT, R3.reuse, R14, PT ;  /* 0x0000000e0300720c */ /* 0x040fe20003f44070 */
[----:B------:R-:W-:Y:S01]  /*15b0*/  @!P0 IMAD.MOV R13, RZ, RZ, -R13 ;  /* 0x000000ffff0d8224 */ /* 0x000fe200078e0a0d */
[C---:B------:R-:W-:Y:S01]  /*15c0*/  ISETP.GT.U32.AND P0, PT, R3.reuse, R17, PT ;  /* 0x000000110300720c */ /* 0x040fe20003f04070 */
[----:B------:R-:W-:Y:S01]  /*15d0*/  @!P6 IMAD.IADD R16, R16, 0x1, -R3 ;  /* 0x000000011010e824 */ /* 0x000fe200078e0a03 */
[----:B------:R-:W-:Y:S01]  /*15e0*/  ISETP.GT.U32.AND P6, PT, R3, R15, PT ;  /* 0x0000000f0300720c */ /* 0x000fe20003fc4070 */
[----:B------:R-:W-:Y:S01]  /*15f0*/  @!P4 IMAD.MOV R10, RZ, RZ, -R10 ;  /* 0x000000ffff0ac224 */ /* 0x000fe200078e0a0a */
[----:B------:R-:W-:Y:S01]  /*1600*/  ISETP.GE.AND P4, PT, R22, RZ, PT ;  /* 0x000000ff1600720c */ /* 0x000fe20003f86270 */
[----:B------:R-:W-:Y:S01]  /*1610*/  IMAD.HI.U32 R18, R6, R21, RZ ;  /* 0x0000001506127227 */ /* 0x000fe200078e00ff */
[----:B------:R-:W-:-:S02]  /*1620*/  LOP3.LUT R22, R5, 0x64, RZ, 0xfc, !PT ;  /* 0x0000006405167812 */ /* 0x000fc400078efcff */
[C---:B------:R-:W-:Y:S01]  /*1630*/  LOP3.LUT R45, R5.reuse, 0x38, RZ, 0xfc, !PT ;  /* 0x00000038052d7812 */ /* 0x040fe200078efcff */
[----:B------:R-:W-:Y:S01]  /*1640*/  IMAD.MOV R18, RZ, RZ, -R18 ;  /* 0x000000ffff127224 */ /* 0x000fe200078e0a12 */
[----:B------:R-:W-:Y:S01]  /*1650*/  LOP3.LUT R43, R5, 0x3a, RZ, 0xfc, !PT ;  /* 0x0000003a052b7812 */ /* 0x000fe200078efcff */
[----:B------:R-:W-:Y:S01]  /*1660*/  @!P2 IMAD.IADD R14, R14, 0x1, -R3 ;  /* 0x000000010e0ea824 */ /* 0x000fe200078e0a03 */
[----:B------:R-:W-:Y:S01]  /*1670*/  ISETP.GE.AND P2, PT, R25, RZ, PT ;  /* 0x000000ff1900720c */ /* 0x000fe20003f46270 */
[----:B------:R-:W-:Y:S01]  /*1680*/  IMAD R18, R3, R18, R21 ;  /* 0x0000001203127224 */ /* 0x000fe200078e0215 */
[----:B------:R-:W-:Y:S01]  /*1690*/  IABS R21, R22 ;  /* 0x0000001600157213 */ /* 0x000fe20000000000 */
[--C-:B------:R-:W-:Y:S01]  /*16a0*/  @!P0 IMAD.IADD R17, R17, 0x1, -R3.reuse ;  /* 0x0000000111118824 */ /* 0x100fe200078e0a03 */
[----:B------:R-:W-:Y:S01]  /*16b0*/  LOP3.LUT R25, R5, 0x60, RZ, 0xfc, !PT ;  /* 0x0000006005197812 */ /* 0x000fe200078efcff */
[----:B------:R-:W-:Y:S01]  /*16c0*/  @!P6 IMAD.IADD R15, R15, 0x1, -R3 ;  /* 0x000000010f0fe824 */ /* 0x000fe200078e0a03 */
[C---:B------:R-:W-:Y:S01]  /*16d0*/  ISETP.GT.U32.AND P6, PT, R3.reuse, R18, PT ;  /* 0x000000120300720c */ /* 0x040fe20003fc4070 */
[----:B------:R-:W-:Y:S01]  /*16e0*/  @!P4 IMAD.MOV R14, RZ, RZ, -R14 ;  /* 0x000000ffff0ec224 */ /* 0x000fe200078e0a0e */
[----:B------:R-:W-:Y:S01]  /*16f0*/  ISETP.GT.U32.AND P4, PT, R3, R17, PT ;  /* 0x000000110300720c */ /* 0x000fe20003f84070 */
[----:B------:R-:W-:Y:S01]  /*1700*/  IMAD.HI.U32 R20, R6, R23, RZ ;  /* 0x0000001706147227 */ /* 0x000fe200078e00ff */
[----:B------:R-:W-:-:S02]  /*1710*/  ISETP.GE.AND P0, PT, R22, RZ, PT ;  /* 0x000000ff1600720c */ /* 0x000fc40003f06270 */
[----:B------:R-:W-:Y:S01]  /*1720*/  IABS R24, R25 ;  /* 0x0000001900187213 */ /* 0x000fe20000000000 */
[----:B------:R-:W-:Y:S01]  /*1730*/  IMAD.MOV R20, RZ, RZ, -R20 ;  /* 0x000000ffff147224 */ /* 0x000fe200078e0a14 */
[----:B------:R-:W-:Y:S01]  /*1740*/  LOP3.LUT R46, R5, 0x36, RZ, 0xfc, !PT ;  /* 0x00000036052e7812 */ /* 0x000fe200078efcff */
[----:B------:R-:W-:Y:S01]  /*1750*/  @!P1 IMAD.MOV R11, RZ, RZ, -R11 ;  /* 0x000000ffff0b9224 */ /* 0x000fe200078e0a0b */
[C---:B------:R-:W-:Y:S01]  /*1760*/  ISETP.GT.U32.AND P1, PT, R3.reuse, R16, PT ;  /* 0x000000100300720c */ /* 0x040fe20003f24070 */
[----:B------:R-:W-:Y:S01]  /*1770*/  IMAD R20, R3, R20, R23 ;  /* 0x0000001403147224 */ /* 0x000fe200078e0217 */
[C---:B------:R-:W-:Y:S01]  /*1780*/  LOP3.LUT R47, R5.reuse, 0x34, RZ, 0xfc, !PT ;  /* 0x00000034052f7812 */ /* 0x040fe200078efcff */
[--C-:B------:R-:W-:Y:S01]  /*1790*/  @!P6 IMAD.IADD R18, R18, 0x1, -R3.reuse ;  /* 0x000000011212e824 */ /* 0x100fe200078e0a03 */
[----:B------:R-:W-:Y:S01]  /*17a0*/  LOP3.LUT R48, R5, 0x32, RZ, 0xfc, !PT ;  /* 0x0000003205307812 */ /* 0x000fe200078efcff */
[----:B------:R-:W-:Y:S01]  /*17b0*/  @!P4 IMAD.IADD R17, R17, 0x1, -R3 ;  /* 0x000000011111c824 */ /* 0x000fe200078e0a03 */
[C---:B------:R-:W-:Y:S01]  /*17c0*/  ISETP.GT.U32.AND P4, PT, R3.reuse, R20, PT ;  /* 0x000000140300720c */ /* 0x040fe20003f84070 */
[----:B------:R-:W-:Y:S01]  /*17d0*/  IMAD.HI.U32 R19, R6, R21, RZ ;  /* 0x0000001506137227 */ /* 0x000fe200078e00ff */
[----:B------:R-:W-:-:S02]  /*17e0*/  ISETP.GT.U32.AND P6, PT, R3, R18, PT ;  /* 0x000000120300720c */ /* 0x000fc40003fc4070 */
[C---:B------:R-:W-:Y:S01]  /*17f0*/  LOP3.LUT R50, R5.reuse, 0x30, RZ, 0xfc, !PT ;  /* 0x0000003005327812 */ /* 0x040fe200078efcff */
[----:B------:R-:W-:Y:S01]  /*1800*/  IMAD.MOV R22, RZ, RZ, -R19 ;  /* 0x000000ffff167224 */ /* 0x000fe200078e0a13 */
[----:B------:R-:W-:Y:S01]  /*1810*/  LOP3.LUT R51, R5, 0x2c, RZ, 0xfc, !PT ;  /* 0x0000002c05337812 */ /* 0x000fe200078efcff */
[----:B------:R-:W-:Y:S01]  /*1820*/  @!P1 IMAD.IADD R16, R16, 0x1, -R3 ;  /* 0x0000000110109824 */ /* 0x000fe200078e0a03 */
[----:B------:R-:W-:Y:S01]  /*1830*/  ISETP.GE.AND P1, PT, R26, RZ, PT ;  /* 0x000000ff1a00720c */ /* 0x000fe20003f26270 */
[----:B------:R-:W-:Y:S01]  /*1840*/  IMAD R19, R3, R22, R21 ;  /* 0x0000001603137224 */ /* 0x000fe200078e0215 */
[C---:B------:R-:W-:Y:S01]  /*1850*/  LOP3.LUT R22, R5.reuse, 0x5c, RZ, 0xfc, !PT ;  /* 0x0000005c05167812 */ /* 0x040fe200078efcff */
[----:B------:R-:W-:Y:S01]  /*1860*/  IMAD.HI.U32 R21, R6, R24, RZ ;  /* 0x0000001806157227 */ /* 0x000fe200078e00ff */
[----:B------:R-:W-:Y:S02]  /*1870*/  IABS R26, R28 ;  /* 0x0000001c001a7213 */ /* 0x000fe40000000000 */
[----:B------:R-:W-:Y:S01]  /*1880*/  IABS R44, R50 ;  /* 0x00000032002c7213 */ /* 0x000fe20000000000 */
[----:B------:R-:W-:Y:S01]  /*1890*/  @!P4 IMAD.IADD R20, R20, 0x1, -R3 ;  /* 0x000000011414c824 */ /* 0x000fe200078e0a03 */
[----:B------:R-:W-:Y:S01]  /*18a0*/  LOP3.LUT R55, R5, 0x24, RZ, 0xfc, !PT ;  /* 0x0000002405377812 */ /* 0x000fe200078efcff */
[----:B------:R-:W-:Y:S01]  /*18b0*/  @!P5 IMAD.MOV R15, RZ, RZ, -R15 ;  /* 0x000000ffff0fd224 */ /* 0x000fe200078e0a0f */
[C---:B------:R-:W-:Y:S01]  /*18c0*/  ISETP.GT.U32.AND P5, PT, R3.reuse, R19, PT ;  /* 0x000000130300720c */ /* 0x040fe20003fa4070 */
[----:B------:R-:W-:Y:S01]  /*18d0*/  IMAD.MOV R21, RZ, RZ, -R21 ;  /* 0x000000ffff157224 */ /* 0x000fe200078e0a15 */
[----:B------:R-:W-:Y:S01]  /*18e0*/  ISETP.GT.U32.AND P4, PT, R3, R20, PT ;  /* 0x000000140300720c */ /* 0x000fe20003f84070 */
[----:B------:R-:W-:Y:S01]  /*18f0*/  @!P6 IMAD.IADD R18, R18, 0x1, -R3 ;  /* 0x000000011212e824 */ /* 0x000fe200078e0a03 */
[----:B------:R-:W-:Y:S01]  /*1900*/  ISETP.GE.AND P6, PT, R25, RZ, PT ;  /* 0x000000ff1900720c */ /* 0x000fe20003fc6270 */
[----:B------:R-:W-:Y:S01]  /*1910*/  IMAD R21, R3, R21, R24 ;  /* 0x0000001503157224 */ /* 0x000fe200078e0218 */
[----:B------:R-:W-:Y:S01]  /*1920*/  IABS R25, R22 ;  /* 0x0000001600197213 */ /* 0x000fe20000000000 */
[----:B------:R-:W-:Y:S01]  /*1930*/  @!P3 IMAD.MOV R16, RZ, RZ, -R16 ;  /* 0x000000ffff10b224 */ /* 0x000fe200078e0a10 */
[----:B------:R-:W-:Y:S01]  /*1940*/  ISETP.GE.AND P3, PT, R27, RZ, PT ;  /* 0x000000ff1b00720c */ /* 0x000fe20003f66270 */
[----:B------:R-:W-:Y:S01]  /*1950*/  @!P2 IMAD.MOV R17, RZ, RZ, -R17 ;  /* 0x000000ffff11a224 */ /* 0x000fe200078e0a11 */
[----:B------:R-:W-:Y:S01]  /*1960*/  ISETP.GE.AND P2, PT, R22, RZ, PT ;  /* 0x000000ff1600720c */ /* 0x000fe20003f46270 */
[----:B------:R-:W-:Y:S01]  /*1970*/  IMAD.HI.U32 R22, R6, R25, RZ ;  /* 0x0000001906167227 */ /* 0x000fe200078e00ff */
[----:B------:R-:W-:-:S02]  /*1980*/  IABS R27, R29 ;  /* 0x0000001d001b7213 */ /* 0x000fc40000000000 */
[----:B------:R-:W-:Y:S01]  /*1990*/  LOP3.LUT R57, R5, 0x22, RZ, 0xfc, !PT ;  /* 0x0000002205397812 */ /* 0x000fe200078efcff */
[----:B------:R-:W-:Y:S01]  /*19a0*/  @!P1 IMAD.MOV R18, RZ, RZ, -R18 ;  /* 0x000000ffff129224 */ /* 0x000fe200078e0a12 */
[----:B------:R-:W-:Y:S01]  /*19b0*/  ISETP.GT.U32.AND P1, PT, R3, R21, PT ;  /* 0x000000150300720c */ /* 0x000fe20003f24070 */
[----:B------:R-:W-:Y:S01]  /*19c0*/  IMAD.MOV R22, RZ, RZ, -R22 ;  /* 0x000000ffff167224 */ /* 0x000fe200078e0a16 */
[----:B------:R-:W-:Y:S01]  /*19d0*/  IABS R52, R55 ;  /* 0x0000003700347213 */ /* 0x000fe20000000000 */
[--C-:B------:R-:W-:Y:S01]  /*19e0*/  @!P5 IMAD.IADD R19, R19, 0x1, -R3.reuse ;  /* 0x000000011313d824 */ /* 0x100fe200078e0a03 */
[----:B------:R-:W-:Y:S01]  /*19f0*/  IABS R53, R57 ;  /* 0x0000003900357213 */ /* 0x000fe20000000000 */
[----:B------:R-:W-:Y:S01]  /*1a00*/  @!P4 IMAD.IADD R20, R20, 0x1, -R3 ;  /* 0x000000011414c824 */ /* 0x000fe200078e0a03 */
[----:B------:R-:W-:Y:S01]  /*1a10*/  ISETP.GE.AND P4, PT, R29, RZ, PT ;  /* 0x000000ff1d00720c */ /* 0x000fe20003f86270 */
[C---:B------:R-:W-:Y:S01]  /*1a20*/  IMAD R22, R3.reuse, R22, R25 ;  /* 0x0000001603167224 */ /* 0x040fe200078e0219 */
[----:B------:R-:W-:Y:S01]  /*1a30*/  ISETP.GT.U32.AND P5, PT, R3, R19, PT ;  /* 0x000000130300720c */ /* 0x000fe20003fa4070 */
[----:B------:R-:W-:Y:S01]  /*1a40*/  @!P3 IMAD.MOV R20, RZ, RZ, -R20 ;  /* 0x000000ffff14b224 */ /* 0x000fe200078e0a14 */
[----:B------:R-:W-:Y:S01]  /*1a50*/  LOP3.LUT R25, R5, 0x56, RZ, 0xfc, !PT ;  /* 0x0000005605197812 */ /* 0x000fe200078efcff */
[----:B------:R-:W-:Y:S01]  /*1a60*/  IMAD.HI.U32 R23, R6, R26, RZ ;  /* 0x0000001a06177227 */ /* 0x000fe200078e00ff */
[----:B------:R-:W-:-:S02]  /*1a70*/  ISETP.GT.U32.AND P3, PT, R3, R22, PT ;  /* 0x000000160300720c */ /* 0x000fc40003f64070 */
[----:B------:R-:W-:Y:S01]  /*1a80*/  IABS R29, R34 ;  /* 0x00000022001d7213 */ /* 0x000fe20000000000 */
[----:B------:R-:W-:Y:S01]  /*1a90*/  @!P1 IMAD.IADD R21, R21, 0x1, -R3 ;  /* 0x0000000115159824 */ /* 0x000fe200078e0a03 */
[C---:B------:R-:W-:Y:S01]  /*1aa0*/  LOP3.LUT R58, R5.reuse, 0x20, RZ, 0xfc, !PT ;  /* 0x00000020053a7812 */ /* 0x040fe200078efcff */
[----:B------:R-:W-:Y:S01]  /*1ab0*/  IMAD.MOV R23, RZ, RZ, -R23 ;  /* 0x000000ffff177224 */ /* 0x000fe200078e0a17 */
[----:B------:R-:W-:Y:S01]  /*1ac0*/  LOP3.LUT R59, R5, 0x1c, RZ, 0xfc, !PT ;  /* 0x0000001c053b7812 */ /* 0x000fe200078efcff */
[----:B------:R-:W-:Y:S01]  /*1ad0*/  IMAD.HI.U32 R24, R6, R27, RZ ;  /* 0x0000001b06187227 */ /* 0x000fe200078e00ff */
[----:B------:R-:W-:Y:S02]  /*1ae0*/  ISETP.GT.U32.AND P1, PT, R3, R21, PT ;  /* 0x000000150300720c */ /* 0x000fe40003f24070 */
[----:B------:R-:W-:Y:S01]  /*1af0*/  LOP3.LUT R60, R5, 0x1a, RZ, 0xfc, !PT ;  /* 0x0000001a053c7812 */ /* 0x000fe200078efcff */
[--C-:B------:R-:W-:Y:S01]  /*1b00*/  @!P5 IMAD.IADD R19, R19, 0x1, -R3.reuse ;  /* 0x000000011313d824 */ /* 0x100fe200078e0a03 */
[----:B------:R-:W-:Y:S01]  /*1b10*/  ISETP.GE.AND P5, PT, R28, RZ, PT ;  /* 0x000000ff1c00720c */ /* 0x000fe20003fa6270 */
[----:B------:R-:W-:Y:S01]  /*1b20*/  @!P3 IMAD.IADD R22, R22, 0x1, -R3 ;  /* 0x000000011616b824 */ /* 0x000fe200078e0a03 */
[----:B------:R-:W-:Y:S01]  /*1b30*/  IABS R28, R25 ;  /* 0x00000019001c7213 */ /* 0x000fe20000000000 */
[----:B------:R-:W-:Y:S01]  /*1b40*/  IMAD R23, R3, R23, R26 ;  /* 0x0000001703177224 */ /* 0x000fe200078e021a */
[----:B------:R-:W-:Y:S01]  /*1b50*/  IABS R56, R60 ;  /* 0x0000003c00387213 */ /* 0x000fe20000000000 */
[----:B------:R-:W-:Y:S01]  /*1b60*/  @!P0 IMAD.MOV R19, RZ, RZ, -R19 ;  /* 0x000000ffff138224 */ /* 0x000fe200078e0a13 */
[----:B------:R-:W-:Y:S01]  /*1b70*/  ISETP.GE.AND P0, PT, R25, RZ, PT ;  /* 0x000000ff1900720c */ /* 0x000fe20003f06270 */
[----:B------:R-:W-:Y:S01]  /*1b80*/  IMAD.MOV R24, RZ, RZ, -R24 ;  /* 0x000000ffff187224 */ /* 0x000fe200078e0a18 */
[----:B------:R-:W-:Y:S01]  /*1b90*/  ISETP.GT.U32.AND P3, PT, R3, R22, PT ;  /* 0x000000160300720c */ /* 0x000fe20003f64070 */
[----:B------:R-:W-:Y:S01]  /*1ba0*/  IMAD.HI.U32 R25, R6, R28, RZ ;  /* 0x0000001c06197227 */ /* 0x000fe200078e00ff */
[----:B------:R-:W-:-:S02]  /*1bb0*/  LOP3.LUT R66, R5, 0xa, RZ, 0xfc, !PT ;  /* 0x0000000a05427812 */ /* 0x000fc400078efcff */
[----:B------:R-:W-:Y:S01]  /*1bc0*/  LOP3.LUT R69, R5, 0x8, RZ, 0xfc, !PT ;  /* 0x0000000805457812 */ /* 0x000fe200078efcff */
[----:B------:R-:W-:Y:S01]  /*1bd0*/  @!P1 IMAD.IADD R21, R21, 0x1, -R3 ;  /* 0x0000000115159824 */ /* 0x000fe200078e0a03 */
[C---:B------:R-:W-:Y:S01]  /*1be0*/  ISETP.GT.U32.AND P1, PT, R3.reuse, R23, PT ;  /* 0x000000170300720c */ /* 0x040fe20003f24070 */
[C---:B------:R-:W-:Y:S01]  /*1bf0*/  IMAD R24, R3.reuse, R24, R27 ;  /* 0x0000001803187224 */ /* 0x040fe200078e021b */
[----:B------:R-:W-:Y:S01]  /*1c00*/  IABS R70, R66 ;  /* 0x0000004200467213 */ /* 0x000fe20000000000 */
[----:B------:R-:W-:Y:S01]  /*1c10*/  IMAD.MOV R25, RZ, RZ, -R25 ;  /* 0x000000ffff197224 */ /* 0x000fe200078e0a19 */
[----:B------:R-:W-:Y:S01]  /*1c20*/  IABS R72, R69 ;  /* 0x0000004500487213 */ /* 0x000fe20000000000 */
[----:B------:R-:W-:Y:S01]  /*1c30*/  @!P6 IMAD.MOV R21, RZ, RZ, -R21 ;  /* 0x000000ffff15e224 */ /* 0x000fe200078e0a15 */
[C---:B------:R-:W-:Y:S01]  /*1c40*/  ISETP.GT.U32.AND P6, PT, R3.reuse, R24, PT ;  /* 0x000000180300720c */ /* 0x040fe20003fc4070 */
[----:B------:R-:W-:Y:S01]  /*1c50*/  IMAD R25, R3, R25, R28 ;  /* 0x0000001903197224 */ /* 0x000fe200078e021c */
[C---:B------:R-:W-:Y:S01]  /*1c60*/  LOP3.LUT R89, R5.reuse, 0x4, RZ, 0xfc, !PT ;  /* 0x0000000405597812 */ /* 0x040fe200078efcff */
[----:B------:R-:W-:Y:S01]  /*1c70*/  @!P3 IMAD.IADD R22, R22, 0x1, -R3 ;  /* 0x000000011616b824 */ /* 0x000fe200078e0a03 */
[----:B------:R-:W-:Y:S01]  /*1c80*/  LOP3.LUT R90, R5, 0x2, RZ, 0xfc, !PT ;  /* 0x00000002055a7812 */ /* 0x000fe200078efcff */
[----:B------:R-:W-:Y:S01]  /*1c90*/  IMAD.HI.U32 R27, R6, R30, RZ ;  /* 0x0000001e061b7227 */ /* 0x000fe200078e00ff */
[----:B------:R-:W-:-:S02]  /*1ca0*/  ISETP.GT.U32.AND P3, PT, R3, R25, PT ;  /* 0x000000190300720c */ /* 0x000fc40003f64070 */
[----:B------:R-:W-:Y:S01]  /*1cb0*/  IABS R76, R89 ;  /* 0x00000059004c7213 */ /* 0x000fe20000000000 */
[--C-:B------:R-:W-:Y:S01]  /*1cc0*/  @!P1 IMAD.IADD R23, R23, 0x1, -R3.reuse ;  /* 0x0000000117179824 */ /* 0x100fe200078e0a03 */
[----:B------:R-:W-:Y:S01]  /*1cd0*/  IABS R78, R90 ;  /* 0x0000005a004e7213 */ /* 0x000fe20000000000 */
[----:B------:R-:W-:Y:S01]  /*1ce0*/  IMAD.HI.U32 R26, R6, R29, RZ ;  /* 0x0000001d061a7227 */ /* 0x000fe200078e00ff */
[----:B------:R-:W-:Y:S02]  /*1cf0*/  LOP3.LUT R88, R5, 0x6, RZ, 0xfc, !PT ;  /* 0x0000000605587812 */ /* 0x000fe400078efcff */
[----:B------:R-:W-:Y:S01]  /*1d00*/  ISETP.GT.U32.AND P1, PT, R3, R23, PT ;  /* 0x000000170300720c */ /* 0x000fe20003f24070 */
[----:B------:R-:W-:Y:S01]  /*1d10*/  @!P6 IMAD.IADD R24, R24, 0x1, -R3 ;  /* 0x000000011818e824 */ /* 0x000fe200078e0a03 */
[----:B------:R-:W-:Y:S01]  /*1d20*/  IABS R74, R88 ;  /* 0x00000058004a7213 */ /* 0x000fe20000000000 */
[----:B------:R-:W-:Y:S01]  /*1d30*/  IMAD.MOV R27, RZ, RZ, -R27 ;  /* 0x000000ffff1b7224 */ /* 0x000fe200078e0a1b */
[----:B------:R-:W-:Y:S01]  /*1d40*/  IABS R75, R5 ;  /* 0x00000005004b7213 */ /* 0x000fe20000000000 */
[----:B------:R-:W-:-:S02]  /*1d50*/  IMAD.MOV R26, RZ, RZ, -R26 ;  /* 0x000000ffff1a7224 */ /* 0x000fc400078e0a1a */
[----:B------:R-:W-:Y:S01]  /*1d60*/  @!P3 IMAD.IADD R25, R25, 0x1, -R3 ;  /* 0x000000011919b824 */ /* 0x000fe200078e0a03 */
[----:B------:R-:W-:Y:S01]  /*1d70*/  ISETP.GT.U32.AND P3, PT, R3, R24, PT ;  /* 0x000000180300720c */ /* 0x000fe20003f64070 */
[----:B------:R-:W-:-:S04]  /*1d80*/  IMAD.HI.U32 R28, R6, R31, RZ ;  /* 0x0000001f061c7227 */ /* 0x000fc800078e00ff */
[C---:B------:R-:W-:Y:S02]  /*1d90*/  IMAD R27, R3.reuse, R27, R30 ;  /* 0x0000001b031b7224 */ /* 0x040fe400078e021e */
[C---:B------:R-:W-:Y:S02]  /*1da0*/  IMAD R26, R3.reuse, R26, R29 ;  /* 0x0000001a031a7224 */ /* 0x040fe400078e021d */
[----:B------:R-:W-:Y:S01]  /*1db0*/  IMAD.MOV R28, RZ, RZ, -R28 ;  /* 0x000000ffff1c7224 */ /* 0x000fe200078e0a1c */
[----:B------:R-:W-:Y:S01]  /*1dc0*/  ISETP.GT.U32.AND P6, PT, R3, R27, PT ;  /* 0x0000001b0300720c */ /* 0x000fe20003fc4070 */
[----:B------:R-:W-:Y:S01]  /*1dd0*/  @!P1 IMAD.IADD R23, R23, 0x1, -R3 ;  /* 0x0000000117179824 */ /* 0x000fe200078e0a03 */
[C---:B------:R-:W-:Y:S01]  /*1de0*/  ISETP.GT.U32.AND P1, PT, R3.reuse, R26, PT ;  /* 0x0000001a0300720c */ /* 0x040fe20003f24070 */
[----:B------:R-:W-:Y:S01]  /*1df0*/  IMAD R28, R3, R28, R31 ;  /* 0x0000001c031c7224 */ /* 0x000fe200078e021f */
[----:B------:R-:W-:Y:S01]  /*1e00*/  IABS R31, R39 ;  /* 0x00000027001f7213 */ /* 0x000fe20000000000 */
[----:B------:R-:W-:-:S02]  /*1e10*/  @!P3 IMAD.IADD R24, R24, 0x1, -R3 ;  /* 0x000000011818b824 */ /* 0x000fc400078e0a03 */
[----:B------:R-:W-:Y:S01]  /*1e20*/  IMAD.HI.U32 R29, R6, R32, RZ ;  /* 0x00000020061d7227 */ /* 0x000fe200078e00ff */
[----:B------:R-:W-:-:S03]  /*1e30*/  ISETP.GT.U32.AND P3, PT, R3, R28, PT ;  /* 0x0000001c0300720c */ /* 0x000fc60003f64070 */
[----:B------:R-:W-:Y:S02]  /*1e40*/  IMAD.MOV R29, RZ, RZ, -R29 ;  /* 0x000000ffff1d7224 */ /* 0x000fe400078e0a1d */
[--C-:B------:R-:W-:Y:S02]  /*1e50*/  @!P6 IMAD.IADD R27, R27, 0x1, -R3.reuse ;  /* 0x000000011b1be824 */ /* 0x100fe400078e0a03 */
[----:B------:R-:W-:Y:S01]  /*1e60*/  @!P1 IMAD.IADD R26, R26, 0x1, -R3 ;  /* 0x000000011a1a9824 */ /* 0x000fe200078e0a03 */
[C---:B------:R-:W-:Y:S01]  /*1e70*/  ISETP.GT.U32.AND P1, PT, R3.reuse, R25, PT ;  /* 0x000000190300720c */ /* 0x040fe20003f24070 */
[----:B------:R-:W-:Y:S01]  /*1e80*/  @!P2 IMAD.MOV R22, RZ, RZ, -R22 ;  /* 0x000000ffff16a224 */ /* 0x000fe200078e0a16 */
[C---:B------:R-:W-:Y:S01]  /*1e90*/  ISETP.GT.U32.AND P6, PT, R3.reuse, R27, PT ;  /* 0x0000001b0300720c */ /* 0x040fe20003fc4070 */
[----:B------:R-:W-:Y:S01]  /*1ea0*/  IMAD.HI.U32 R30, R6, R31, RZ ;  /* 0x0000001f061e7227 */ /* 0x000fe200078e00ff */
[----:B------:R-:W-:-:S03]  /*1eb0*/  ISETP.GT.U32.AND P2, PT, R3, R26, PT ;  /* 0x0000001a0300720c */ /* 0x000fc60003f44070 */
[----:B------:R-:W-:Y:S01]  /*1ec0*/  @!P3 IMAD.IADD R28, R28, 0x1, -R3 ;  /* 0x000000011c1cb824 */ /* 0x000fe200078e0a03 */
[----:B------:R-:W-:Y:S01]  /*1ed0*/  ISETP.GE.AND P3, PT, R36, RZ, PT ;  /* 0x000000ff2400720c */ /* 0x000fe20003f66270 */
[----:B------:R-:W-:Y:S01]  /*1ee0*/  IMAD R29, R3, R29, R32 ;  /* 0x0000001d031d7224 */ /* 0x000fe200078e0220 */
[----:B------:R-:W-:Y:S01]  /*1ef0*/  IABS R36, R42 ;  /* 0x0000002a00247213 */ /* 0x000fe20000000000 */
[----:B------:R-:W-:-:S04]  /*1f00*/  IMAD.HI.U32 R32, R6, R35, RZ ;  /* 0x0000002306207227 */ /* 0x000fc800078e00ff */
[----:B------:R-:W-:Y:S02]  /*1f10*/  IMAD.MOV R30, RZ, RZ, -R30 ;  /* 0x000000ffff1e7224 */ /* 0x000fe400078e0a1e */
[----:B------:R-:W-:Y:S02]  /*1f20*/  IMAD.MOV R32, RZ, RZ, -R32 ;  /* 0x000000ffff207224 */ /* 0x000fe400078e0a20 */
[----:B------:R-:W-:Y:S02]  /*1f30*/  IMAD R30, R3, R30, R31 ;  /* 0x0000001e031e7224 */ /* 0x000fe400078e021f */
[----:B------:R-:W-:-:S04]  /*1f40*/  IMAD.HI.U32 R31, R6, R33, RZ ;  /* 0x00000021061f7227 */ /* 0x000fc800078e00ff */
[----:B------:R-:W-:Y:S01]  /*1f50*/  @!P6 IMAD.IADD R27, R27, 0x1, -R3 ;  /* 0x000000011b1be824 */ /* 0x000fe200078e0a03 */
[C---:B------:R-:W-:Y:S01]  /*1f60*/  ISETP.GT.U32.AND P6, PT, R3.reuse, R30, PT ;  /* 0x0000001e0300720c */ /* 0x040fe20003fc4070 */
[----:B------:R-:W-:Y:S01]  /*1f70*/  IMAD R32, R3, R32, R35 ;  /* 0x0000002003207224 */ /* 0x000fe200078e0223 */
[----:B------:R-:W-:Y:S01]  /*1f80*/  LOP3.LUT R35, R5, 0x40, RZ, 0xfc, !PT ;  /* 0x0000004005237812 */ /* 0x000fe200078efcff */
[--C-:B------:R-:W-:Y:S01]  /*1f90*/  @!P1 IMAD.IADD R25, R25, 0x1, -R3.reuse ;  /* 0x0000000119199824 */ /* 0x100fe200078e0a03 */
[C---:B------:R-:W-:Y:S01]  /*1fa0*/  ISETP.GT.U32.AND P1, PT, R3.reuse, R29, PT ;  /* 0x0000001d0300720c */ /* 0x040fe20003f24070 */
[----:B------:R-:W-:Y:S01]  /*1fb0*/  @!P2 IMAD.IADD R26, R26, 0x1, -R3 ;  /* 0x000000011a1aa824 */ /* 0x000fe200078e0a03 */
[----:B------:R-:W-:Y:S01]  /*1fc0*/  ISETP.GE.AND P2, PT, R34, RZ, PT ;  /* 0x000000ff2200720c */ /* 0x000fe20003f46270 */
[----:B------:R-:W-:Y:S02]  /*1fd0*/  IMAD.MOV R34, RZ, RZ, -R31 ;  /* 0x000000ffff227224 */ /* 0x000fe400078e0a1f */
[----:B------:R-:W-:Y:S01]  /*1fe0*/  @!P3 IMAD.MOV R27, RZ, RZ, -R27 ;  /* 0x000000ffff1bb224 */ /* 0x000fe200078e0a1b */
[C---:B------:R-:W-:Y:S01]  /*1ff0*/  ISETP.GT.U32.AND P3, PT, R3.reuse, R32, PT ;  /* 0x000000200300720c */ /* 0x040fe20003f64070 */
[----:B------:R-:W-:-:S02]  /*2000*/  IMAD R31, R3, R34, R33 ;  /* 0x00000022031f7224 */ /* 0x000fc400078e0221 */
[----:B------:R-:W-:Y:S01]  /*2010*/  @!P5 IMAD.MOV R23, RZ, RZ, -R23 ;  /* 0x000000ffff17d224 */ /* 0x000fe200078e0a17 */
[C---:B------:R-:W-:Y:S01]  /*2020*/  ISETP.GT.U32.AND P5, PT, R3.reuse, R28, PT ;  /* 0x0000001c0300720c */ /* 0x040fe20003fa4070 */
[----:B------:R-:W-:Y:S01]  /*2030*/  @!P0 IMAD.MOV R25, RZ, RZ, -R25 ;  /* 0x000000ffff198224 */ /* 0x000fe200078e0a19 */
[----:B------:R-:W-:Y:S01]  /*2040*/  ISETP.GT.U32.AND P0, PT, R3, R31, PT ;  /* 0x0000001f0300720c */ /* 0x000fe20003f04070 */
[--C-:B------:R-:W-:Y:S01]  /*2050*/  @!P1 IMAD.IADD R29, R29, 0x1, -R3.reuse ;  /* 0x000000011d1d9824 */ /* 0x100fe200078e0a03 */
[----:B------:R-:W-:Y:S01]  /*2060*/  ISETP.GE.AND P1, PT, R37, RZ, PT ;  /* 0x000000ff2500720c */ /* 0x000fe20003f26270 */
[----:B------:R-:W-:Y:S01]  /*2070*/  IMAD.MOV.U32 R34, RZ, RZ, R36 ;  /* 0x000000ffff227224 */ /* 0x000fe200078e0024 */
[----:B------:R-:W-:Y:S01]  /*2080*/  LOP3.LUT R36, R5, 0x3c, RZ, 0xfc, !PT ;  /* 0x0000003c05247812 */ /* 0x000fe200078efcff */
[--C-:B------:R-:W-:Y:S01]  /*2090*/  @!P6 IMAD.IADD R30, R30, 0x1, -R3.reuse ;  /* 0x000000011e1ee824 */ /* 0x100fe200078e0a03 */
[----:B------:R-:W-:Y:S01]  /*20a0*/  ISETP.GT.U32.AND P6, PT, R3, R29, PT ;  /* 0x0000001d0300720c */ /* 0x000fe20003fc4070 */
[----:B------:R-:W-:-:S02]  /*20b0*/  @!P3 IMAD.IADD R32, R32, 0x1, -R3 ;  /* 0x000000012020b824 */ /* 0x000fc400078e0a03 */
[----:B------:R-:W-:-:S03]  /*20c0*/  IMAD.HI.U32 R33, R6, R34, RZ ;  /* 0x0000002206217227 */ /* 0x000fc600078e00ff */
[C---:B------:R-:W-:Y:S01]  /*20d0*/  ISETP.GT.U32.AND P3, PT, R3.reuse, R32, PT ;  /* 0x000000200300720c */ /* 0x040fe20003f64070 */
[----:B------:R-:W-:Y:S01]  /*20e0*/  @!P4 IMAD.MOV R24, RZ, RZ, -R24 ;  /* 0x000000ffff18c224 */ /* 0x000fe200078e0a18 */
[----:B------:R-:W-:Y:S01]  /*20f0*/  ISETP.GT.U32.AND P4, PT, R3, R30, PT ;  /* 0x0000001e0300720c */ /* 0x000fe20003f84070 */
[----:B------:R-:W-:Y:S01]  /*2100*/  @!P2 IMAD.MOV R26, RZ, RZ, -R26 ;  /* 0x000000ffff1aa224 */ /* 0x000fe200078e0a1a */
[----:B------:R-:W-:Y:S01]  /*2110*/  ISETP.GE.AND P2, PT, R38, RZ, PT ;  /* 0x000000ff2600720c */ /* 0x000fe20003f46270 */
[--C-:B------:R-:W-:Y:S01]  /*2120*/  @!P5 IMAD.IADD R28, R28, 0x1, -R3.reuse ;  /* 0x000000011c1cd824 */ /* 0x100fe200078e0a03 */
[----:B------:R-:W-:Y:S01]  /*2130*/  ISETP.GE.AND P5, PT, R39, RZ, PT ;  /* 0x000000ff2700720c */ /* 0x000fe20003fa6270 */
[----:B------:R-:W-:Y:S01]  /*2140*/  @!P0 IMAD.IADD R31, R31, 0x1, -R3 ;  /* 0x000000011f1f8824 */ /* 0x000fe200078e0a03 */
[----:B------:R-:W-:Y:S01]  /*2150*/  IABS R38, R35 ;  /* 0x0000002300267213 */ /* 0x000fe20000000000 */
[----:B------:R-:W-:Y:S01]  /*2160*/  IMAD.MOV R33, RZ, RZ, -R33 ;  /* 0x000000ffff217224 */ /* 0x000fe200078e0a21 */
[----:B------:R-:W-:Y:S01]  /*2170*/  ISETP.GE.AND P0, PT, R42, RZ, PT ;  /* 0x000000ff2a00720c */ /* 0x000fe20003f06270 */
[----:B------:R-:W-:Y:S01]  /*2180*/  @!P1 IMAD.MOV R28, RZ, RZ, -R28 ;  /* 0x000000ffff1c9224 */ /* 0x000fe200078e0a1c */
[C---:B------:R-:W-:Y:S01]  /*2190*/  ISETP.GT.U32.AND P1, PT, R3.reuse, R31, PT ;  /* 0x0000001f0300720c */ /* 0x040fe20003f24070 */
[----:B------:R-:W-:Y:S01]  /*21a0*/  IMAD R33, R3, R33, R34 ;  /* 0x0000002103217224 */ /* 0x000fe200078e0222 */
[----:B------:R-:W-:Y:S01]  /*21b0*/  LOP3.LUT R34, R5, 0x42, RZ, 0xfc, !PT ;  /* 0x0000004205227812 */ /* 0x000fe200078efcff */
[--C-:B------:R-:W-:Y:S01]  /*21c0*/  @!P6 IMAD.IADD R29, R29, 0x1, -R3.reuse ;  /* 0x000000011d1de824 */ /* 0x100fe200078e0a03 */
[----:B------:R-:W-:Y:S01]  /*21d0*/  ISETP.GE.AND P6, PT, R40, RZ, PT ;  /* 0x000000ff2800720c */ /* 0x000fe20003fc6270 */
[--C-:B------:R-:W-:Y:S01]  /*21e0*/  @!P3 IMAD.IADD R32, R32, 0x1, -R3.reuse ;  /* 0x000000012020b824 */ /* 0x100fe200078e0a03 */
[----:B------:R-:W-:Y:S01]  /*21f0*/  IABS R37, R34 ;  /* 0x0000002200257213 */ /* 0x000fe20000000000 */
[----:B------:R-:W-:Y:S01]  /*2200*/  @!P4 IMAD.IADD R30, R30, 0x1, -R3 ;  /* 0x000000011e1ec824 */ /* 0x000fe200078e0a03 */
[----:B------:R-:W-:Y:S01]  /*2210*/  ISETP.GT.U32.AND P3, PT, R3, R33, PT ;  /* 0x000000210300720c */ /* 0x000fe20003f64070 */
[----:B------:R-:W-:Y:S01]  /*2220*/  @!P2 IMAD.MOV R29, RZ, RZ, -R29 ;  /* 0x000000ffff1da224 */ /* 0x000fe200078e0a1d */
[----:B------:R-:W-:Y:S01]  /*2230*/  ISETP.GE.AND P2, PT, R34, RZ, PT ;  /* 0x000000ff2200720c */ /* 0x000fe20003f46270 */
[----:B------:R-:W-:Y:S01]  /*2240*/  IMAD.HI.U32 R34, R6, R37, RZ ;  /* 0x0000002506227227 */ /* 0x000fe200078e00ff */
[----:B------:R-:W-:-:S02]  /*2250*/  IABS R40, R36 ;  /* 0x0000002400287213 */ /* 0x000fc40000000000 */
[----:B------:R-:W-:Y:S01]  /*2260*/  ISETP.GE.AND P4, PT, R41, RZ, PT ;  /* 0x000000ff2900720c */ /* 0x000fe20003f86270 */
[----:B------:R-:W-:Y:S01]  /*2270*/  @!P5 IMAD.MOV R30, RZ, RZ, -R30 ;  /* 0x000000ffff1ed224 */ /* 0x000fe200078e0a1e */
[----:B------:R-:W-:Y:S01]  /*2280*/  ISETP.GE.AND P5, PT, R35, RZ, PT ;  /* 0x000000ff2300720c */ /* 0x000fe20003fa6270 */
[----:B------:R-:W-:Y:S01]  /*2290*/  @!P1 IMAD.IADD R31, R31, 0x1, -R3 ;  /* 0x000000011f1f9824 */ /* 0x000fe200078e0a03 */
[----:B------:R-:W-:Y:S01]  /*22a0*/  ISETP.GE.AND P1, PT, R36, RZ, PT ;  /* 0x000000ff2400720c */ /* 0x000fe20003f26270 */
[----:B------:R-:W-:Y:S01]  /*22b0*/  IMAD.HI.U32 R35, R6, R38, RZ ;  /* 0x0000002606237227 */ /* 0x000fe200078e00ff */
[----:B------:R-:W-:Y:S02]  /*22c0*/  IABS R41, R43 ;  /* 0x0000002b00297213 */ /* 0x000fe40000000000 */
[----:B------:R-:W-:Y:S01]  /*22d0*/  IABS R42, R48 ;  /* 0x00000030002a7213 */ /* 0x000fe20000000000 */
[----:B------:R-:W-:Y:S02]  /*22e0*/  IMAD.MOV R36, RZ, RZ, -R34 ;  /* 0x000000ffff247224 */ /* 0x000fe400078e0a22 */
[----:B------:R-:W-:-:S02]  /*22f0*/  IMAD.MOV R39, RZ, RZ, -R35 ;  /* 0x000000ffff277224 */ /* 0x000fc400078e0a23 */
[----:B------:R-:W-:Y:S01]  /*2300*/  IMAD R35, R3, R36, R37 ;  /* 0x0000002403237224 */ /* 0x000fe200078e0225 */
[----:B------:R-:W-:Y:S01]  /*2310*/  IABS R37, R45 ;  /* 0x0000002d00257213 */ /* 0x000fe20000000000 */
[----:B------:R-:W-:Y:S02]  /*2320*/  @!P3 IMAD.IADD R33, R33, 0x1, -R3 ;  /* 0x000000012121b824 */ /* 0x000fe400078e0a03 */
[----:B------:R-:W-:-:S03]  /*2330*/  IMAD.HI.U32 R34, R6, R40, RZ ;  /* 0x0000002806227227 */ /* 0x000fc600078e00ff */
[C---:B------:R-:W-:Y:S01]  /*2340*/  ISETP.GT.U32.AND P3, PT, R3.reuse, R33, PT ;  /* 0x000000210300720c */ /* 0x040fe20003f64070 */
[C---:B------:R-:W-:Y:S02]  /*2350*/  IMAD R36, R3.reuse, R39, R38 ;  /* 0x0000002703247224 */ /* 0x040fe400078e0226 */
[----:B------:R-:W-:Y:S01]  /*2360*/  @!P6 IMAD.MOV R31, RZ, RZ, -R31 ;  /* 0x000000ffff1fe224 */ /* 0x000fe200078e0a1f */
[----:B------:R-:W-:Y:S01]  /*2370*/  ISETP.GT.U32.AND P6, PT, R3, R35, PT ;  /* 0x000000230300720c */ /* 0x000fe20003fc4070 */
[----:B------:R-:W-:Y:S02]  /*2380*/  IMAD.MOV R34, RZ, RZ, -R34 ;  /* 0x000000ffff227224 */ /* 0x000fe400078e0a22 */
[----:B------:R-:W-:Y:S02]  /*2390*/  IMAD.MOV.U32 R39, RZ, RZ, R37 ;  /* 0x000000ffff277224 */ /* 0x000fe400078e0025 */
[----:B------:R-:W-:-:S04]  /*23a0*/  IMAD.HI.U32 R37, R6, R41, RZ ;  /* 0x0000002906257227 */ /* 0x000fc800078e00ff */
[C---:B------:R-:W-:Y:S02]  /*23b0*/  IMAD R34, R3.reuse, R34, R40 ;  /* 0x0000002203227224 */ /* 0x040fe400078e0228 */
[----:B------:R-:W-:Y:S02]  /*23c0*/  IMAD.MOV R40, RZ, RZ, -R37 ;  /* 0x000000ffff287224 */ /* 0x000fe400078e0a25 */
[----:B------:R-:W-:Y:S01]  /*23d0*/  @!P4 IMAD.MOV R32, RZ, RZ, -R32 ;  /* 0x000000ffff20c224 */ /* 0x000fe200078e0a20 */
[C---:B------:R-:W-:Y:S01]  /*23e0*/  ISETP.GT.U32.AND P4, PT, R3.reuse, R36, PT ;  /* 0x000000240300720c */ /* 0x040fe20003f84070 */
[----:B------:R-:W-:Y:S01]  /*23f0*/  IMAD R37, R3, R40, R41 ;  /* 0x0000002803257224 */ /* 0x000fe200078e0229 */
[----:B------:R-:W-:Y:S01]  /*2400*/  IABS R40, R46 ;  /* 0x0000002e00287213 */ /* 0x000fe20000000000 */
[--C-:B------:R-:W-:Y:S01]  /*2410*/  @!P3 IMAD.IADD R33, R33, 0x1, -R3.reuse ;  /* 0x000000012121b824 */ /* 0x100fe200078e0a03 */
[----:B------:R-:W-:Y:S01]  /*2420*/  ISETP.GT.U32.AND P3, PT, R3, R34, PT ;  /* 0x000000220300720c */ /* 0x000fe20003f64070 */
[----:B------:R-:W-:Y:S01]  /*2430*/  @!P6 IMAD.IADD R35, R35, 0x1, -R3 ;  /* 0x000000012323e824 */ /* 0x000fe200078e0a03 */
[----:B------:R-:W-:Y:S01]  /*2440*/  ISETP.GT.U32.AND P6, PT, R3, R37, PT ;  /* 0x000000250300720c */ /* 0x000fe20003fc4070 */
[----:B------:R-:W-:Y:S01]  /*2450*/  IMAD.HI.U32 R38, R6, R39, RZ ;  /* 0x0000002706267227 */ /* 0x000fe200078e00ff */
[----:B------:R-:W-:-:S03]  /*2460*/  IABS R41, R47 ;  /* 0x0000002f00297213 */ /* 0x000fc60000000000 */
[----:B------:R-:W-:Y:S02]  /*2470*/  IMAD.MOV R38, RZ, RZ, -R38 ;  /* 0x000000ffff267224 */ /* 0x000fe400078e0a26 */
[----:B------:R-:W-:Y:S01]  /*2480*/  @!P4 IMAD.IADD R36, R36, 0x1, -R3 ;  /* 0x000000012424c824 */ /* 0x000fe200078e0a03 */
[C---:B------:R-:W-:Y:S01]  /*2490*/  ISETP.GT.U32.AND P4, PT, R3.reuse, R35, PT ;  /* 0x000000230300720c */ /* 0x040fe20003f84070 */
[----:B------:R-:W-:Y:S02]  /*24a0*/  IMAD R38, R3, R38, R39 ;  /* 0x0000002603267224 */ /* 0x000fe400078e0227 */
[----:B------:R-:W-:-:S04]  /*24b0*/  IMAD.HI.U32 R39, R6, R40, RZ ;  /* 0x0000002806277227 */ /* 0x000fc800078e00ff */
[--C-:B------:R-:W-:Y:S01]  /*24c0*/  @!P3 IMAD.IADD R34, R34, 0x1, -R3.reuse ;  /* 0x000000012222b824 */ /* 0x100fe200078e0a03 */
[----:B------:R-:W-:Y:S01]  /*24d0*/  ISETP.GT.U32.AND P3, PT, R3, R36, PT ;  /* 0x000000240300720c */ /* 0x000fe20003f64070 */
[----:B------:R-:W-:Y:S02]  /*24e0*/  @!P6 IMAD.IADD R37, R37, 0x1, -R3 ;  /* 0x000000012525e824 */ /* 0x000fe400078e0a03 */
[----:B------:R-:W-:Y:S02]  /*24f0*/  IMAD.MOV R39, RZ, RZ, -R39 ;  /* 0x000000ffff277224 */ /* 0x000fe400078e0a27 */
[----:B------:R-:W-:Y:S01]  /*2500*/  @!P0 IMAD.MOV R33, RZ, RZ, -R33 ;  /* 0x000000ffff218224 */ /* 0x000fe200078e0a21 */
[C---:B------:R-:W-:Y:S01]  /*2510*/  ISETP.GT.U32.AND P6, PT, R3.reuse, R37, PT ;  /* 0x000000250300720c */ /* 0x040fe20003fc4070 */
[C---:B------:R-:W-:Y:S01]  /*2520*/  IMAD R39, R3.reuse, R39, R40 ;  /* 0x0000002703277224 */ /* 0x040fe200078e0228 */
[----:B------:R-:W-:Y:S01]  /*2530*/  ISETP.GT.U32.AND P0, PT, R3, R34, PT ;  /* 0x000000220300720c */ /* 0x000fe20003f04070 */
[----:B------:R-:W-:-:S04]  /*2540*/  IMAD.HI.U32 R40, R6, R41, RZ ;  /* 0x0000002906287227 */ /* 0x000fc800078e00ff */
[----:B------:R-:W-:Y:S02]  /*2550*/  IMAD.MOV R40, RZ, RZ, -R40 ;  /* 0x000000ffff287224 */ /* 0x000fe400078e0a28 */
[----:B------:R-:W-:Y:S01]  /*2560*/  @!P3 IMAD.IADD R36, R36, 0x1, -R3 ;  /* 0x000000012424b824 */ /* 0x000fe200078e0a03 */
[C---:B------:R-:W-:Y:S01]  /*2570*/  ISETP.GT.U32.AND P3, PT, R3.reuse, R39, PT ;  /* 0x000000270300720c */ /* 0x040fe20003f64070 */
[----:B------:R-:W-:Y:S02]  /*2580*/  IMAD R40, R3, R40, R41 ;  /* 0x0000002803287224 */ /* 0x000fe400078e0229 */
[----:B------:R-:W-:Y:S02]  /*2590*/  @!P6 IMAD.IADD R37, R37, 0x1, -R3 ;  /* 0x000000012525e824 */ /* 0x000fe400078e0a03 */
[----:B------:R-:W-:Y:S01]  /*25a0*/  IMAD.HI.U32 R41, R6, R42, RZ ;  /* 0x0000002a06297227 */ /* 0x000fe200078e00ff */
[----:B------:R-:W-:-:S03]  /*25b0*/  ISETP.GT.U32.AND P6, PT, R3, R40, PT ;  /* 0x000000280300720c */ /* 0x000fc60003fc4070 */
[----:B------:R-:W-:Y:S02]  /*25c0*/  IMAD.MOV R41, RZ, RZ, -R41 ;  /* 0x000000ffff297224 */ /* 0x000fe400078e0a29 */
[--C-:B------:R-:W-:Y:S01]  /*25d0*/  @!P4 IMAD.IADD R35, R35, 0x1, -R3.reuse ;  /* 0x000000012323c824 */ /* 0x100fe200078e0a03 */
[----:B------:R-:W-:Y:S01]  /*25e0*/  ISETP.GT.U32.AND P4, PT, R3, R38, PT ;  /* 0x000000260300720c */ /* 0x000fe20003f84070 */
[----:B------:R-:W-:Y:S01]  /*25f0*/  @!P3 IMAD.IADD R39, R39, 0x1, -R3 ;  /* 0x000000012727b824 */ /* 0x000fe200078e0a03 */
[----:B------:R-:W-:Y:S01]  /*2600*/  ISETP.GE.AND P3, PT, R46, RZ, PT ;  /* 0x000000ff2e00720c */ /* 0x000fe20003f66270 */
[----:B------:R-:W-:Y:S01]  /*2610*/  IMAD R42, R3, R41, R42 ;  /* 0x00000029032a7224 */ /* 0x000fe200078e022a */
[----:B------:R-:W-:Y:S01]  /*2620*/  LOP3.LUT R46, R5, 0x26, RZ, 0xfc, !PT ;  /* 0x00000026052e7812 */ /* 0x000fe200078efcff */
[----:B------:R-:W-:-:S04]  /*2630*/  IMAD.HI.U32 R41, R6, R44, RZ ;  /* 0x0000002c06297227 */ /* 0x000fc800078e00ff */
[----:B------:R-:W-:Y:S01]  /*2640*/  @!P6 IMAD.IADD R40, R40, 0x1, -R3 ;  /* 0x000000012828e824 */ /* 0x000fe200078e0a03 */
[----:B------:R-:W-:Y:S01]  /*2650*/  ISETP.GT.U32.AND P6, PT, R3, R39, PT ;  /* 0x000000270300720c */ /* 0x000fe20003fc4070 */
[----:B------:R-:W-:Y:S02]  /*2660*/  IMAD.MOV R41, RZ, RZ, -R41 ;  /* 0x000000ffff297224 */ /* 0x000fe400078e0a29 */
[--C-:B------:R-:W-:Y:S01]  /*2670*/  @!P0 IMAD.IADD R34, R34, 0x1, -R3.reuse ;  /* 0x0000000122228824 */ /* 0x100fe200078e0a03 */
[----:B------:R-:W-:Y:S01]  /*2680*/  ISETP.GE.AND P0, PT, R43, RZ, PT ;  /* 0x000000ff2b00720c */ /* 0x000fe20003f06270 */
[C---:B------:R-:W-:Y:S02]  /*2690*/  IMAD R41, R3.reuse, R41, R44 ;  /* 0x0000002903297224 */ /* 0x040fe400078e022c */
[----:B------:R-:W-:Y:S01]  /*26a0*/  @!P1 IMAD.MOV R34, RZ, RZ, -R34 ;  /* 0x000000ffff229224 */ /* 0x000fe200078e0a22 */
[----:B------:R-:W-:Y:S01]  /*26b0*/  ISETP.GT.U32.AND P1, PT, R3, R42, PT ;  /* 0x0000002a0300720c */ /* 0x000fe20003f24070 */
[----:B------:R-:W-:Y:S01]  /*26c0*/  @!P4 IMAD.IADD R38, R38, 0x1, -R3 ;  /* 0x000000012626c824 */ /* 0x000fe200078e0a03 */
[----:B------:R-:W-:Y:S01]  /*26d0*/  ISETP.GE.AND P4, PT, R45, RZ, PT ;  /* 0x000000ff2d00720c */ /* 0x000fe20003f86270 */
[----:B------:R-:W-:Y:S01]  /*26e0*/  @!P2 IMAD.MOV R35, RZ, RZ, -R35 ;  /* 0x000000ffff23a224 */ /* 0x000fe200078e0a23 */
[----:B------:R-:W-:Y:S01]  /*26f0*/  IABS R45, R51 ;  /* 0x00000033002d7213 */ /* 0x000fe20000000000 */
[----:B------:R-:W-:Y:S01]  /*2700*/  @!P6 IMAD.IADD R39, R39, 0x1, -R3 ;  /* 0x000000012727e824 */ /* 0x000fe200078e0a03 */
[C---:B------:R-:W-:Y:S01]  /*2710*/  ISETP.GT.U32.AND P6, PT, R3.reuse, R41, PT ;  /* 0x000000290300720c */ /* 0x040fe20003fc4070 */
[----:B------:R-:W-:Y:S01]  /*2720*/  @!P5 IMAD.MOV R36, RZ, RZ, -R36 ;  /* 0x000000ffff24d224 */ /* 0x000fe200078e0a24 */
[C---:B------:R-:W-:Y:S01]  /*2730*/  ISETP.GT.U32.AND P2, PT, R3.reuse, R38, PT ;  /* 0x000000260300720c */ /* 0x040fe20003f44070 */
[----:B------:R-:W-:Y:S01]  /*2740*/  IMAD.HI.U32 R43, R6, R45, RZ ;  /* 0x0000002d062b7227 */ /* 0x000fe200078e00ff */
[----:B------:R-:W-:-:S03]  /*2750*/  ISETP.GT.U32.AND P5, PT, R3, R40, PT ;  /* 0x000000280300720c */ /* 0x000fc60003fa4070 */
[----:B------:R-:W-:Y:S02]  /*2760*/  IMAD.MOV R44, RZ, RZ, -R43 ;  /* 0x000000ffff2c7224 */ /* 0x000fe400078e0a2b */
[----:B------:R-:W-:Y:S02]  /*2770*/  @!P1 IMAD.IADD R42, R42, 0x1, -R3 ;  /* 0x000000012a2a9824 */ /* 0x000fe400078e0a03 */
[----:B------:R-:W-:Y:S01]  /*2780*/  @!P0 IMAD.MOV R37, RZ, RZ, -R37 ;  /* 0x000000ffff258224 */ /* 0x000fe200078e0a25 */
[----:B------:R-:W-:Y:S01]  /*2790*/  ISETP.GE.AND P0, PT, R47, RZ, PT ;  /* 0x000000ff2f00720c */ /* 0x000fe20003f06270 */
[----:B------:R-:W-:Y:S01]  /*27a0*/  @!P6 IMAD.IADD R41, R41, 0x1, -R3 ;  /* 0x000000012929e824 */ /* 0x000fe200078e0a03 */
[C---:B------:R-:W-:Y:S01]  /*27b0*/  ISETP.GT.U32.AND P1, PT, R3.reuse, R42, PT ;  /* 0x0000002a0300720c */ /* 0x040fe20003f24070 */
[----:B------:R-:W-:Y:S01]  /*27c0*/  IMAD R43, R3, R44, R45 ;  /* 0x0000002c032b7224 */ /* 0x000fe200078e022d */
[----:B------:R-:W-:Y:S01]  /*27d0*/  LOP3.LUT R44, R5, 0x2a, RZ, 0xfc, !PT ;  /* 0x0000002a052c7812 */ /* 0x000fe200078efcff */
[--C-:B------:R-:W-:Y:S01]  /*27e0*/  @!P2 IMAD.IADD R38, R38, 0x1, -R3.reuse ;  /* 0x000000012626a824 */ /* 0x100fe200078e0a03 */
[----:B------:R-:W-:Y:S01]  /*27f0*/  ISETP.GT.U32.AND P6, PT, R3, R41, PT ;  /* 0x000000290300720c */ /* 0x000fe20003fc4070 */
[----:B------:R-:W-:Y:S01]  /*2800*/  @!P5 IMAD.IADD R40, R40, 0x1, -R3 ;  /* 0x000000012828d824 */ /* 0x000fe200078e0a03 */
[----:B------:R-:W-:Y:S01]  /*2810*/  LOP3.LUT R45, R5, 0x28, RZ, 0xfc, !PT ;  /* 0x00000028052d7812 */ /* 0x000fe200078efcff */
[----:B------:R-:W-:Y:S01]  /*2820*/  @!P3 IMAD.MOV R39, RZ, RZ, -R39 ;  /* 0x000000ffff27b224 */ /* 0x000fe200078e0a27 */
[----:B------:R-:W-:Y:S01]  /*2830*/  IABS R47, R44 ;  /* 0x0000002c002f7213 */ /* 0x000fe20000000000 */
[----:B------:R-:W-:Y:S01]  /*2840*/  @!P4 IMAD.MOV R38, RZ, RZ, -R38 ;  /* 0x000000ffff26c224 */ /* 0x000fe200078e0a26 */
[----:B------:R-:W-:Y:S01]  /*2850*/  ISETP.GE.AND P2, PT, R48, RZ, PT ;  /* 0x000000ff3000720c */ /* 0x000fe20003f46270 */
[----:B------:R-:W-:Y:S01]  /*2860*/  @!P0 IMAD.MOV R40, RZ, RZ, -R40 ;  /* 0x000000ffff288224 */ /* 0x000fe200078e0a28 */
[----:B------:R-:W-:Y:S01]  /*2870*/  ISETP.GE.AND P3, PT, R44, RZ, PT ;  /* 0x000000ff2c00720c */ /* 0x000fe20003f66270 */
[----:B------:R-:W-:Y:S01]  /*2880*/  IMAD.HI.U32 R44, R6, R47, RZ ;  /* 0x0000002f062c7227 */ /* 0x000fe200078e00ff */
[----:B------:R-:W-:-:S02]  /*2890*/  IABS R48, R45 ;  /* 0x0000002d00307213 */ /* 0x000fc40000000000 */
[----:B------:R-:W-:Y:S01]  /*28a0*/  ISETP.GE.AND P5, PT, R50, RZ, PT ;  /* 0x000000ff3200720c */ /* 0x000fe20003fa6270 */
[--C-:B------:R-:W-:Y:S01]  /*28b0*/  @!P6 IMAD.IADD R41, R41, 0x1, -R3.reuse ;  /* 0x000000012929e824 */ /* 0x100fe200078e0a03 */
[----:B------:R-:W-:Y:S01]  /*28c0*/  ISETP.GT.U32.AND P6, PT, R3, R43, PT ;  /* 0x0000002b0300720c */ /* 0x000fe20003fc4070 */
[----:B------:R-:W-:Y:S01]  /*28d0*/  IMAD.MOV R44, RZ, RZ, -R44 ;  /* 0x000000ffff2c7224 */ /* 0x000fe200078e0a2c */
[----:B------:R-:W-:Y:S01]  /*28e0*/  IABS R50, R46 ;  /* 0x0000002e00327213 */ /* 0x000fe20000000000 */
[----:B------:R-:W-:Y:S01]  /*28f0*/  @!P1 IMAD.IADD R42, R42, 0x1, -R3 ;  /* 0x000000012a2a9824 */ /* 0x000fe200078e0a03 */
[----:B------:R-:W-:Y:S01]  /*2900*/  ISETP.GE.AND P0, PT, R45, RZ, PT ;  /* 0x000000ff2d00720c */ /* 0x000fe20003f06270 */
[----:B------:R-:W-:Y:S01]  /*2910*/  IMAD.HI.U32 R45, R6, R48, RZ ;  /* 0x00000030062d7227 */ /* 0x000fe200078e00ff */
[----:B------:R-:W-:Y:S02]  /*2920*/  ISETP.GE.AND P1, PT, R46, RZ, PT ;  /* 0x000000ff2e00720c */ /* 0x000fe40003f26270 */
[----:B------:R-:W-:Y:S01]  /*2930*/  ISETP.GE.AND P4, PT, R51, RZ, PT ;  /* 0x000000ff3300720c */ /* 0x000fe20003f86270 */
[----:B------:R-:W-:-:S04]  /*2940*/  IMAD.HI.U32 R46, R6, R50, RZ ;  /* 0x00000032062e7227 */ /* 0x000fc800078e00ff */
[----:B------:R-:W-:Y:S02]  /*2950*/  IMAD.MOV R45, RZ, RZ, -R45 ;  /* 0x000000ffff2d7224 */ /* 0x000fe400078e0a2d */
[----:B------:R-:W-:Y:S02]  /*2960*/  IMAD R44, R3, R44, R47 ;  /* 0x0000002c032c7224 */ /* 0x000fe400078e022f */
[----:B------:R-:W-:Y:S02]  /*2970*/  @!P6 IMAD.IADD R43, R43, 0x1, -R3 ;  /* 0x000000012b2be824 */ /* 0x000fe400078e0a03 */
[----:B------:R-:W-:Y:S02]  /*2980*/  IMAD.MOV R51, RZ, RZ, -R46 ;  /* 0x000000ffff337224 */ /* 0x000fe400078e0a2e */
[C---:B------:R-:W-:Y:S01]  /*2990*/  IMAD R46, R3.reuse, R45, R48 ;  /* 0x0000002d032e7224 */ /* 0x040fe200078e0230 */
[C---:B------:R-:W-:Y:S01]  /*29a0*/  ISETP.GT.U32.AND P6, PT, R3.reuse, R43, PT ;  /* 0x0000002b0300720c */ /* 0x040fe20003fc4070 */
[----:B------:R-:W-:Y:S01]  /*29b0*/  @!P2 IMAD.MOV R42, RZ, RZ, -R42 ;  /* 0x000000ffff2aa224 */ /* 0x000fe200078e0a2a */
[C---:B------:R-:W-:Y:S01]  /*29c0*/  ISETP.GT.U32.AND P2, PT, R3.reuse, R44, PT ;  /* 0x0000002c0300720c */ /* 0x040fe20003f44070 */
[----:B------:R-:W-:Y:S01]  /*29d0*/  @!P5 IMAD.MOV R41, RZ, RZ, -R41 ;  /* 0x000000ffff29d224 */ /* 0x000fe200078e0a29 */
[----:B------:R-:W-:Y:S01]  /*29e0*/  ISETP.GT.U32.AND P5, PT, R3, R46, PT ;  /* 0x0000002e0300720c */ /* 0x000fe20003fa4070 */
[----:B------:R-:W-:-:S04]  /*29f0*/  IMAD.HI.U32 R45, R6, R52, RZ ;  /* 0x00000034062d7227 */ /* 0x000fc800078e00ff */
[----:B------:R-:W-:-:S04]  /*2a00*/  IMAD.HI.U32 R47, R6, R53, RZ ;  /* 0x00000035062f7227 */ /* 0x000fc800078e00ff */
[----:B------:R-:W-:Y:S02]  /*2a10*/  IMAD.MOV R45, RZ, RZ, -R45 ;  /* 0x000000ffff2d7224 */ /* 0x000fe400078e0a2d */
[C---:B------:R-:W-:Y:S02]  /*2a20*/  IMAD R48, R3.reuse, R51, R50 ;  /* 0x0000003303307224 */ /* 0x040fe400078e0232 */
[----:B------:R-:W-:Y:S01]  /*2a30*/  IMAD.MOV R54, RZ, RZ, -R47 ;  /* 0x000000ffff367224 */ /* 0x000fe200078e0a2f */
[----:B------:R-:W-:Y:S01]  /*2a40*/  IABS R47, R58 ;  /* 0x0000003a002f7213 */ /* 0x000fe20000000000 */
[----:B------:R-:W-:Y:S02]  /*2a50*/  IMAD R50, R3, R45, R52 ;  /* 0x0000002d03327224 */ /* 0x000fe400078e0234 */
[--C-:B------:R-:W-:Y:S01]  /*2a60*/  @!P6 IMAD.IADD R43, R43, 0x1, -R3.reuse ;  /* 0x000000012b2be824 */ /* 0x100fe200078e0a03 */
[----:B------:R-:W-:Y:S01]  /*2a70*/  ISETP.GT.U32.AND P6, PT, R3, R48, PT ;  /* 0x000000300300720c */ /* 0x000fe20003fc4070 */
[----:B------:R-:W-:-:S02]  /*2a80*/  @!P2 IMAD.IADD R44, R44, 0x1, -R3 ;  /* 0x000000012c2ca824 */ /* 0x000fc400078e0a03 */
[----:B------:R-:W-:Y:S02]  /*2a90*/  @!P5 IMAD.IADD R46, R46, 0x1, -R3 ;  /* 0x000000012e2ed824 */ /* 0x000fe400078e0a03 */
[----:B------:R-:W-:Y:S01]  /*2aa0*/  @!P4 IMAD.MOV R43, RZ, RZ, -R43 ;  /* 0x000000ffff2bc224 */ /* 0x000fe200078e0a2b */
[C---:B------:R-:W-:Y:S01]  /*2ab0*/  ISETP.GT.U32.AND P2, PT, R3.reuse, R44, PT ;  /* 0x0000002c0300720c */ /* 0x040fe20003f44070 */
[C---:B------:R-:W-:Y:S01]  /*2ac0*/  IMAD R52, R3.reuse, R54, R53 ;  /* 0x0000003603347224 */ /* 0x040fe200078e0235 */
[C---:B------:R-:W-:Y:S01]  /*2ad0*/  ISETP.GT.U32.AND P4, PT, R3.reuse, R50, PT ;  /* 0x000000320300720c */ /* 0x040fe20003f84070 */
[----:B------:R-:W-:Y:S01]  /*2ae0*/  IMAD.MOV.U32 R54, RZ, RZ, R47 ;  /* 0x000000ffff367224 */ /* 0x000fe200078e002f */
[----:B------:R-:W-:Y:S01]  /*2af0*/  ISETP.GT.U32.AND P5, PT, R3, R46, PT ;  /* 0x0000002e0300720c */ /* 0x000fe20003fa4070 */
[----:B------:R-:W-:Y:S01]  /*2b00*/  IMAD.HI.U32 R47, R6, R56, RZ ;  /* 0x00000038062f7227 */ /* 0x000fe200078e00ff */
[----:B------:R-:W-:-:S03]  /*2b10*/  IABS R53, R59 ;  /* 0x0000003b00357213 */ /* 0x000fc60000000000 */
[----:B------:R-:W-:-:S04]  /*2b20*/  IMAD.HI.U32 R45, R6, R54, RZ ;  /* 0x00000036062d7227 */ /* 0x000fc800078e00ff */
[----:B------:R-:W-:Y:S02]  /*2b30*/  IMAD.MOV R45, RZ, RZ, -R45 ;  /* 0x000000ffff2d7224 */ /* 0x000fe400078e0a2d */
[--C-:B------:R-:W-:Y:S01]  /*2b40*/  @!P2 IMAD.IADD R44, R44, 0x1, -R3.reuse ;  /* 0x000000012c2ca824 */ /* 0x100fe200078e0a03 */
[C---:B------:R-:W-:Y:S01]  /*2b50*/  ISETP.GT.U32.AND P2, PT, R3.reuse, R52, PT ;  /* 0x000000340300720c */ /* 0x040fe20003f44070 */
[C---:B------:R-:W-:Y:S02]  /*2b60*/  IMAD R54, R3.reuse, R45, R54 ;  /* 0x0000002d03367224 */ /* 0x040fe400078e0236 */
[--C-:B------:R-:W-:Y:S02]  /*2b70*/  @!P4 IMAD.IADD R50, R50, 0x1, -R3.reuse ;  /* 0x000000013232c824 */ /* 0x100fe400078e0a03 */
[--C-:B------:R-:W-:Y:S02]  /*2b80*/  @!P6 IMAD.IADD R48, R48, 0x1, -R3.reuse ;  /* 0x000000013030e824 */ /* 0x100fe400078e0a03 */
[----:B------:R-:W-:Y:S01]  /*2b90*/  @!P5 IMAD.IADD R46, R46, 0x1, -R3 ;  /* 0x000000012e2ed824 */ /* 0x000fe200078e0a03 */
[C---:B------:R-:W-:Y:S01]  /*2ba0*/  ISETP.GT.U32.AND P5, PT, R3.reuse, R54, PT ;  /* 0x000000360300720c */ /* 0x040fe20003fa4070 */
[----:B------:R-:W-:Y:S01]  /*2bb0*/  IMAD.MOV.U32 R51, RZ, RZ, R44 ;  /* 0x000000ffff337224 */ /* 0x000fe200078e002c */
[C---:B------:R-:W-:Y:S01]  /*2bc0*/  ISETP.GT.U32.AND P4, PT, R3.reuse, R50, PT ;  /* 0x000000320300720c */ /* 0x040fe20003f84070 */
[----:B------:R-:W-:Y:S01]  /*2bd0*/  IMAD.HI.U32 R45, R6, R53, RZ ;  /* 0x00000035062d7227 */ /* 0x000fe200078e00ff */
[----:B------:R-:W-:-:S03]  /*2be0*/  ISETP.GT.U32.AND P6, PT, R3, R48, PT ;  /* 0x000000300300720c */ /* 0x000fc60003fc4070 */
[----:B------:R-:W-:Y:S01]  /*2bf0*/  @!P3 IMAD.MOV R51, RZ, RZ, -R51 ;  /* 0x000000ffff33b224 */ /* 0x000fe200078e0a33 */
[----:B------:R-:W-:Y:S01]  /*2c00*/  ISETP.GE.AND P3, PT, R55, RZ, PT ;  /* 0x000000ff3700720c */ /* 0x000fe20003f66270 */
[----:B------:R-:W-:Y:S01]  /*2c10*/  IMAD.MOV R44, RZ, RZ, -R45 ;  /* 0x000000ffff2c7224 */ /* 0x000fe200078e0a2d */
[C---:B------:R-:W-:Y:S01]  /*2c20*/  LOP3.LUT R45, R5.reuse, 0x18, RZ, 0xfc, !PT ;  /* 0x00000018052d7812 */ /* 0x040fe200078efcff */
[----:B------:R-:W-:Y:S01]  /*2c30*/  @!P2 IMAD.IADD R52, R52, 0x1, -R3 ;  /* 0x000000013434a824 */ /* 0x000fe200078e0a03 */
[----:B------:R-:W-:Y:S01]  /*2c40*/  ISETP.GE.AND P2, PT, R58, RZ, PT ;  /* 0x000000ff3a00720c */ /* 0x000fe20003f46270 */
[----:B------:R-:W-:Y:S01]  /*2c50*/  IMAD.MOV R47, RZ, RZ, -R47 ;  /* 0x000000ffff2f7224 */ /* 0x000fe200078e0a2f */
[----:B------:R-:W-:Y:S01]  /*2c60*/  LOP3.LUT R58, R5, 0x16, RZ, 0xfc, !PT ;  /* 0x00000016053a7812 */ /* 0x000fe200078efcff */
[C---:B------:R-:W-:Y:S02]  /*2c70*/  IMAD R44, R3.reuse, R44, R53 ;  /* 0x0000002c032c7224 */ /* 0x040fe400078e0235 */
[--C-:B------:R-:W-:Y:S01]  /*2c80*/  @!P5 IMAD.IADD R54, R54, 0x1, -R3.reuse ;  /* 0x000000013636d824 */ /* 0x100fe200078e0a03 */
[C---:B------:R-:W-:Y:S01]  /*2c90*/  ISETP.GT.U32.AND P5, PT, R3.reuse, R52, PT ;  /* 0x000000340300720c */ /* 0x040fe20003fa4070 */
[--C-:B------:R-:W-:Y:S01]  /*2ca0*/  @!P4 IMAD.IADD R50, R50, 0x1, -R3.reuse ;  /* 0x000000013232c824 */ /* 0x100fe200078e0a03 */
[----:B------:R-:W-:Y:S01]  /*2cb0*/  ISETP.GT.U32.AND P4, PT, R3, R44, PT ;  /* 0x0000002c0300720c */ /* 0x000fe20003f84070 */
[----:B------:R-:W-:Y:S01]  /*2cc0*/  @!P6 IMAD.IADD R48, R48, 0x1, -R3 ;  /* 0x000000013030e824 */ /* 0x000fe200078e0a03 */
[----:B------:R-:W-:Y:S01]  /*2cd0*/  ISETP.GE.AND P6, PT, R57, RZ, PT ;  /* 0x000000ff3900720c */ /* 0x000fe20003fc6270 */
[----:B------:R-:W-:Y:S01]  /*2ce0*/  IMAD R56, R3, R47, R56 ;  /* 0x0000002f03387224 */ /* 0x000fe200078e0238 */
[----:B------:R-:W-:Y:S01]  /*2cf0*/  IABS R47, R45 ;  /* 0x0000002d002f7213 */ /* 0x000fe20000000000 */
[----:B------:R-:W-:-:S02]  /*2d00*/  IMAD.MOV.U32 R53, RZ, RZ, R46 ;  /* 0x000000ffff357224 */ /* 0x000fc400078e002e */
[----:B------:R-:W-:Y:S01]  /*2d10*/  IMAD.MOV.U32 R57, RZ, RZ, R50 ;  /* 0x000000ffff397224 */ /* 0x000fe200078e0032 */
[----:B------:R-:W-:Y:S01]  /*2d20*/  IABS R50, R58 ;  /* 0x0000003a00327213 */ /* 0x000fe20000000000 */
[----:B------:R-:W-:Y:S01]  /*2d30*/  @!P0 IMAD.MOV R53, RZ, RZ, -R53 ;  /* 0x000000ffff358224 */ /* 0x000fe200078e0a35 */
[C---:B------:R-:W-:Y:S01]  /*2d40*/  ISETP.GT.U32.AND P0, PT, R3.reuse, R54, PT ;  /* 0x000000360300720c */ /* 0x040fe20003f04070 */
[----:B------:R-:W-:Y:S01]  /*2d50*/  @!P3 IMAD.MOV R57, RZ, RZ, -R57 ;  /* 0x000000ffff39b224 */ /* 0x000fe200078e0a39 */
[----:B------:R-:W-:Y:S01]  /*2d60*/  ISETP.GT.U32.AND P3, PT, R3, R56, PT ;  /* 0x000000380300720c */ /* 0x000fe20003f64070 */
[----:B------:R-:W-:Y:S02]  /*2d70*/  IMAD.MOV.U32 R55, RZ, RZ, R48 ;  /* 0x000000ffff377224 */ /* 0x000fe400078e0030 */
[----:B------:R-:W-:Y:S01]  /*2d80*/  @!P5 IMAD.IADD R52, R52, 0x1, -R3 ;  /* 0x000000013434d824 */ /* 0x000fe200078e0a03 */
[----:B------:R-:W-:Y:S01]  /*2d90*/  ISETP.GE.AND P5, PT, R60, RZ, PT ;  /* 0x000000ff3c00720c */ /* 0x000fe20003fa6270 */
[----:B------:R-:W-:Y:S01]  /*2da0*/  @!P1 IMAD.MOV R55, RZ, RZ, -R55 ;  /* 0x000000ffff379224 */ /* 0x000fe200078e0a37 */
[----:B------:R-:W-:Y:S01]  /*2db0*/  ISETP.GE.AND P1, PT, R59, RZ, PT ;  /* 0x000000ff3b00720c */ /* 0x000fe20003f26270 */
[--C-:B------:R-:W-:Y:S01]  /*2dc0*/  @!P4 IMAD.IADD R44, R44, 0x1, -R3.reuse ;  /* 0x000000012c2cc824 */ /* 0x100fe200078e0a03 */
[----:B------:R-:W-:Y:S01]  /*2dd0*/  ISETP.GE.AND P4, PT, R58, RZ, PT ;  /* 0x000000ff3a00720c */ /* 0x000fe20003f86270 */
[----:B------:R-:W-:Y:S01]  /*2de0*/  IMAD.MOV.U32 R59, RZ, RZ, R52 ;  /* 0x000000ffff3b7224 */ /* 0x000fe200078e0034 */
[----:B------:R-:W-:Y:S01]  /*2df0*/  LOP3.LUT R52, R5, 0xc, RZ, 0xfc, !PT ;  /* 0x0000000c05347812 */ /* 0x000fe200078efcff */
[--C-:B------:R-:W-:Y:S01]  /*2e00*/  @!P0 IMAD.IADD R54, R54, 0x1, -R3.reuse ;  /* 0x0000000136368824 */ /* 0x100fe200078e0a03 */
[----:B------:R-:W-:Y:S01]  /*2e10*/  ISETP.GE.AND P0, PT, R45, RZ, PT ;  /* 0x000000ff2d00720c */ /* 0x000fe20003f06270 */
[----:B------:R-:W-:Y:S01]  /*2e20*/  @!P3 IMAD.IADD R56, R56, 0x1, -R3 ;  /* 0x000000013838b824 */ /* 0x000fe200078e0a03 */
[----:B------:R-:W-:Y:S01]  /*2e30*/  IABS R68, R52 ;  /* 0x0000003400447213 */ /* 0x000fe20000000000 */
[----:B------:R-:W-:Y:S01]  /*2e40*/  @!P6 IMAD.MOV R59, RZ, RZ, -R59 ;  /* 0x000000ffff3be224 */ /* 0x000fe200078e0a3b */
[C---:B------:R-:W-:Y:S01]  /*2e50*/  ISETP.GT.U32.AND P6, PT, R3.reuse, R44, PT ;  /* 0x0000002c0300720c */ /* 0x040fe20003fc4070 */
[----:B------:R-:W-:Y:S01]  /*2e60*/  IMAD.HI.U32 R45, R6, R47, RZ ;  /* 0x0000002f062d7227 */ /* 0x000fe200078e00ff */
[----:B------:R-:W-:-:S03]  /*2e70*/  ISETP.GT.U32.AND P3, PT, R3, R56, PT ;  /* 0x000000380300720c */ /* 0x000fc60003f64070 */
[----:B------:R-:W-:-:S04]  /*2e80*/  IMAD.HI.U32 R46, R6, R50, RZ ;  /* 0x00000032062e7227 */ /* 0x000fc800078e00ff */
[----:B------:R-:W-:Y:S02]  /*2e90*/  IMAD.MOV R48, RZ, RZ, -R45 ;  /* 0x000000ffff307224 */ /* 0x000fe400078e0a2d */
[----:B------:R-:W-:Y:S02]  /*2ea0*/  IMAD.MOV R45, RZ, RZ, -R46 ;  /* 0x000000ffff2d7224 */ /* 0x000fe400078e0a2e */
[----:B------:R-:W-:Y:S01]  /*2eb0*/  IMAD R46, R3, R48, R47 ;  /* 0x00000030032e7224 */ /* 0x000fe200078e022f */
[----:B------:R-:W-:Y:S01]  /*2ec0*/  LOP3.LUT R47, R5, 0x12, RZ, 0xfc, !PT ;  /* 0x00000012052f7812 */ /* 0x000fe200078efcff */
[--C-:B------:R-:W-:Y:S02]  /*2ed0*/  @!P6 IMAD.IADD R44, R44, 0x1, -R3.reuse ;  /* 0x000000012c2ce824 */ /* 0x100fe400078e0a03 */
[----:B------:R-:W-:Y:S01]  /*2ee0*/  @!P3 IMAD.IADD R56, R56, 0x1, -R3 ;  /* 0x000000013838b824 */ /* 0x000fe200078e0a03 */
[C---:B------:R-:W-:Y:S01]  /*2ef0*/  ISETP.GT.U32.AND P6, PT, R3.reuse, R46, PT ;  /* 0x0000002e0300720c */ /* 0x040fe20003fc4070 */
[----:B------:R-:W-:Y:S01]  /*2f00*/  IMAD R48, R3, R45, R50 ;  /* 0x0000002d03307224 */ /* 0x000fe200078e0232 */
[C---:B------:R-:W-:Y:S01]  /*2f10*/  LOP3.LUT R45, R5.reuse, 0x14, RZ, 0xfc, !PT ;  /* 0x00000014052d7812 */ /* 0x040fe200078efcff */
[----:B------:R-:W-:Y:S01]  /*2f20*/  IMAD.MOV.U32 R63, RZ, RZ, R56 ;  /* 0x000000ffff3f7224 */ /* 0x000fe200078e0038 */
[----:B------:R-:W-:Y:S01]  /*2f30*/  LOP3.LUT R50, R5, 0x10, RZ, 0xfc, !PT ;  /* 0x0000001005327812 */ /* 0x000fe200078efcff */
[----:B------:R-:W-:Y:S01]  /*2f40*/  IMAD.MOV.U32 R61, RZ, RZ, R44 ;  /* 0x000000ffff3d7224 */ /* 0x000fe200078e002c */
[----:B------:R-:W-:Y:S01]  /*2f50*/  IABS R58, R45 ;  /* 0x0000002d003a7213 */ /* 0x000fe20000000000 */
[----:B------:R-:W-:Y:S01]  /*2f60*/  @!P5 IMAD.MOV R63, RZ, RZ, -R63 ;  /* 0x000000ffff3fd224 */ /* 0x000fe200078e0a3f */
[----:B------:R-:W-:Y:S01]  /*2f70*/  ISETP.GT.U32.AND P5, PT, R3, R48, PT ;  /* 0x000000300300720c */ /* 0x000fe20003fa4070 */
[----:B------:R-:W-:Y:S01]  /*2f80*/  @!P2 IMAD.MOV R54, RZ, RZ, -R54 ;  /* 0x000000ffff36a224 */ /* 0x000fe200078e0a36 */
[----:B------:R-:W-:Y:S01]  /*2f90*/  IABS R60, R47 ;  /* 0x0000002f003c7213 */ /* 0x000fe20000000000 */
[----:B------:R-:W-:Y:S01]  /*2fa0*/  IMAD.HI.U32 R44, R6, R58, RZ ;  /* 0x0000003a062c7227 */ /* 0x000fe200078e00ff */
[----:B------:R-:W-:-:S02]  /*2fb0*/  ISETP.GE.AND P2, PT, R45, RZ, PT ;  /* 0x000000ff2d00720c */ /* 0x000fc40003f46270 */
[----:B------:R-:W-:Y:S01]  /*2fc0*/  IABS R62, R50 ;  /* 0x00000032003e7213 */ /* 0x000fe20000000000 */
[----:B------:R-:W-:Y:S01]  /*2fd0*/  @!P6 IMAD.IADD R46, R46, 0x1, -R3 ;  /* 0x000000012e2ee824 */ /* 0x000fe200078e0a03 */
[----:B------:R-:W-:Y:S01]  /*2fe0*/  ISETP.GE.AND P3, PT, R47, RZ, PT ;  /* 0x000000ff2f00720c */ /* 0x000fe20003f66270 */
[----:B------:R-:W-:Y:S01]  /*2ff0*/  IMAD.MOV R44, RZ, RZ, -R44 ;  /* 0x000000ffff2c7224 */ /* 0x000fe200078e0a2c */
[----:B------:R-:W-:Y:S01]  /*3000*/  IABS R56, R83 ;  /* 0x0000005300387213 */ /* 0x000fe20000000000 */
[----:B------:R-:W-:Y:S01]  /*3010*/  IMAD.HI.U32 R45, R6, R60, RZ ;  /* 0x0000003c062d7227 */ /* 0x000fe200078e00ff */
[----:B------:R-:W-:-:S03]  /*3020*/  ISETP.GT.U32.AND P6, PT, R3, R46, PT ;  /* 0x0000002e0300720c */ /* 0x000fc60003fc4070 */
[----:B------:R-:W-:Y:S02]  /*3030*/  @!P5 IMAD.IADD R48, R48, 0x1, -R3 ;  /* 0x000000013030d824 */ /* 0x000fe400078e0a03 */
[C---:B------:R-:W-:Y:S02]  /*3040*/  IMAD R58, R3.reuse, R44, R58 ;  /* 0x0000002c033a7224 */ /* 0x040fe400078e023a */
[----:B------:R-:W-:Y:S01]  /*3050*/  IMAD.MOV R45, RZ, RZ, -R45 ;  /* 0x000000ffff2d7224 */ /* 0x000fe200078e0a2d */
[----:B------:R-:W-:Y:S01]  /*3060*/  ISETP.GT.U32.AND P5, PT, R3, R48, PT ;  /* 0x000000300300720c */ /* 0x000fe20003fa4070 */
[----:B------:R-:W-:-:S04]  /*3070*/  IMAD.HI.U32 R44, R6, R62, RZ ;  /* 0x0000003e062c7227 */ /* 0x000fc800078e00ff */
[----:B------:R-:W-:Y:S01]  /*3080*/  @!P6 IMAD.IADD R46, R46, 0x1, -R3 ;  /* 0x000000012e2ee824 */ /* 0x000fe200078e0a03 */
[C---:B------:R-:W-:Y:S01]  /*3090*/  ISETP.GT.U32.AND P6, PT, R3.reuse, R58, PT ;  /* 0x0000003a0300720c */ /* 0x040fe20003fc4070 */
[C---:B------:R-:W-:Y:S02]  /*30a0*/  IMAD R60, R3.reuse, R45, R60 ;  /* 0x0000002d033c7224 */ /* 0x040fe400078e023c */
[----:B------:R-:W-:Y:S02]  /*30b0*/  IMAD.MOV R47, RZ, RZ, -R44 ;  /* 0x000000ffff2f7224 */ /* 0x000fe400078e0a2c */
[----:B------:R-:W-:Y:S02]  /*30c0*/  IMAD.MOV.U32 R65, RZ, RZ, R46 ;  /* 0x000000ffff417224 */ /* 0x000fe400078e002e */
[C---:B------:R-:W-:Y:S02]  /*30d0*/  IMAD R62, R3.reuse, R47, R62 ;  /* 0x0000002f033e7224 */ /* 0x040fe400078e023e */
[----:B------:R-:W-:Y:S01]  /*30e0*/  @!P0 IMAD.MOV R65, RZ, RZ, -R65 ;  /* 0x000000ffff418224 */ /* 0x000fe200078e0a41 */
[C---:B------:R-:W-:Y:S01]  /*30f0*/  ISETP.GT.U32.AND P0, PT, R3.reuse, R60, PT ;  /* 0x0000003c0300720c */ /* 0x040fe20003f04070 */
[----:B------:R-:W-:Y:S01]  /*3100*/  @!P5 IMAD.IADD R48, R48, 0x1, -R3 ;  /* 0x000000013030d824 */ /* 0x000fe200078e0a03 */
[----:B------:R-:W-:Y:S01]  /*3110*/  ISETP.GT.U32.AND P5, PT, R3, R62, PT ;  /* 0x0000003e0300720c */ /* 0x000fe20003fa4070 */
[----:B------:R-:W-:-:S04]  /*3120*/  IMAD.HI.U32 R44, R6, R70, RZ ;  /* 0x00000046062c7227 */ /* 0x000fc800078e00ff */
[----:B------:R-:W-:Y:S02]  /*3130*/  IMAD.MOV R44, RZ, RZ, -R44 ;  /* 0x000000ffff2c7224 */ /* 0x000fe400078e0a2c */
[--C-:B------:R-:W-:Y:S02]  /*3140*/  @!P6 IMAD.IADD R58, R58, 0x1, -R3.reuse ;  /* 0x000000013a3ae824 */ /* 0x100fe400078e0a03 */
[C---:B------:R-:W-:Y:S02]  /*3150*/  IMAD R70, R3.reuse, R44, R70 ;  /* 0x0000002c03467224 */ /* 0x040fe400078e0246 */
[--C-:B------:R-:W-:Y:S01]  /*3160*/  @!P0 IMAD.IADD R60, R60, 0x1, -R3.reuse ;  /* 0x000000013c3c8824 */ /* 0x100fe200078e0a03 */
[C---:B------:R-:W-:Y:S01]  /*3170*/  ISETP.GT.U32.AND P6, PT, R3.reuse, R58, PT ;  /* 0x0000003a0300720c */ /* 0x040fe20003fc4070 */
[----:B------:R-:W-:Y:S02]  /*3180*/  @!P5 IMAD.IADD R62, R62, 0x1, -R3 ;  /* 0x000000013e3ed824 */ /* 0x000fe400078e0a03 */
[----:B------:R-:W-:Y:S01]  /*3190*/  IMAD.HI.U32 R44, R6, R72, RZ ;  /* 0x00000048062c7227 */ /* 0x000fe200078e00ff */
[----:B------:R-:W-:-:S02]  /*31a0*/  ISETP.GT.U32.AND P0, PT, R3, R60, PT ;  /* 0x0000003c0300720c */ /* 0x000fc40003f04070 */
[----:B------:R-:W-:Y:S01]  /*31b0*/  ISETP.GT.U32.AND P5, PT, R3, R62, PT ;  /* 0x0000003e0300720c */ /* 0x000fe20003fa4070 */
[----:B------:R-:W-:Y:S02]  /*31c0*/  IMAD.MOV R44, RZ, RZ, -R44 ;  /* 0x000000ffff2c7224 */ /* 0x000fe400078e0a2c */
[----:B------:R-:W-:-:S04]  /*31d0*/  IMAD.HI.U32 R45, R6, R68, RZ ;  /* 0x00000044062d7227 */ /* 0x000fc800078e00ff */
[C---:B------:R-:W-:Y:S02]  /*31e0*/  IMAD R72, R3.reuse, R44, R72 ;  /* 0x0000002c03487224 */ /* 0x040fe400078e0248 */
[----:B------:R-:W-:Y:S02]  /*31f0*/  IMAD.MOV R45, RZ, RZ, -R45 ;  /* 0x000000ffff2d7224 */ /* 0x000fe400078e0a2d */
[--C-:B------:R-:W-:Y:S01]  /*3200*/  @!P0 IMAD.IADD R60, R60, 0x1, -R3.reuse ;  /* 0x000000013c3c8824 */ /* 0x100fe200078e0a03 */
[C---:B------:R-:W-:Y:S01]  /*3210*/  ISETP.GT.U32.AND P0, PT, R3.reuse, R70, PT ;  /* 0x000000460300720c */ /* 0x040fe20003f04070 */
[----:B------:R-:W-:Y:S01]  /*3220*/  @!P5 IMAD.IADD R62, R62, 0x1, -R3 ;  /* 0x000000013e3ed824 */ /* 0x000fe200078e0a03 */
[C---:B------:R-:W-:Y:S01]  /*3230*/  ISETP.GT.U32.AND P5, PT, R3.reuse, R72, PT ;  /* 0x000000480300720c */ /* 0x040fe20003fa4070 */
[----:B------:R-:W-:Y:S02]  /*3240*/  IMAD R68, R3, R45, R68 ;  /* 0x0000002d03447224 */ /* 0x000fe400078e0244 */
[----:B------:R-:W-:-:S04]  /*3250*/  IMAD.HI.U32 R45, R6, R76, RZ ;  /* 0x0000004c062d7227 */ /* 0x000fc800078e00ff */
[----:B------:R-:W-:-:S04]  /*3260*/  IMAD.HI.U32 R46, R6, R78, RZ ;  /* 0x0000004e062e7227 */ /* 0x000fc800078e00ff */
[--C-:B------:R-:W-:Y:S02]  /*3270*/  @!P0 IMAD.IADD R70, R70, 0x1, -R3.reuse ;  /* 0x0000000146468824 */ /* 0x100fe400078e0a03 */
[----:B------:R-:W-:Y:S02]  /*3280*/  @!P5 IMAD.IADD R72, R72, 0x1, -R3 ;  /* 0x000000014848d824 */ /* 0x000fe400078e0a03 */
[----:B------:R-:W-:Y:S01]  /*3290*/  IMAD.MOV R45, RZ, RZ, -R45 ;  /* 0x000000ffff2d7224 */ /* 0x000fe200078e0a2d */
[----:B------:R-:W-:Y:S01]  /*32a0*/  ISETP.GT.U32.AND P5, PT, R3, R70, PT ;  /* 0x000000460300720c */ /* 0x000fe20003fa4070 */
[----:B------:R-:W-:Y:S02]  /*32b0*/  IMAD.MOV R46, RZ, RZ, -R46 ;  /* 0x000000ffff2e7224 */ /* 0x000fe400078e0a2e */
[----:B------:R-:W-:-:S04]  /*32c0*/  IMAD.HI.U32 R44, R6, R74, RZ ;  /* 0x0000004a062c7227 */ /* 0x000fc800078e00ff */
[--C-:B------:R-:W-:Y:S01]  /*32d0*/  @!P6 IMAD.IADD R58, R58, 0x1, -R3.reuse ;  /* 0x000000013a3ae824 */ /* 0x100fe200078e0a03 */
[C---:B------:R-:W-:Y:S01]  /*32e0*/  ISETP.GT.U32.AND P6, PT, R3.reuse, R68, PT ;  /* 0x000000440300720c */ /* 0x040fe20003fc4070 */
[C---:B------:R-:W-:Y:S02]  /*32f0*/  IMAD R76, R3.reuse, R45, R76 ;  /* 0x0000002d034c7224 */ /* 0x040fe400078e024c */
[C---:B------:R-:W-:Y:S01]  /*3300*/  IMAD R78, R3.reuse, R46, R78 ;  /* 0x0000002e034e7224 */ /* 0x040fe200078e024e */
[----:B------:R-:W-:Y:S01]  /*3310*/  IABS R46, R77 ;  /* 0x0000004d002e7213 */ /* 0x000fe20000000000 */
[----:B------:R-:W-:Y:S02]  /*3320*/  IMAD.MOV R44, RZ, RZ, -R44 ;  /* 0x000000ffff2c7224 */ /* 0x000fe400078e0a2c */
[----:B------:R-:W-:Y:S01]  /*3330*/  @!P5 IMAD.IADD R70, R70, 0x1, -R3 ;  /* 0x000000014646d824 */ /* 0x000fe200078e0a03 */
[C---:B------:R-:W-:Y:S01]  /*3340*/  ISETP.GT.U32.AND P5, PT, R3.reuse, R76, PT ;  /* 0x0000004c0300720c */ /* 0x040fe20003fa4070 */
[----:B------:R-:W-:-:S02]  /*3350*/  IMAD R74, R3, R44, R74 ;  /* 0x0000002c034a7224 */ /* 0x000fc400078e024a */
[----:B------:R-:W-:-:S04]  /*3360*/  IMAD.HI.U32 R44, R6, R46, RZ ;  /* 0x0000002e062c7227 */ /* 0x000fc800078e00ff */
[----:B------:R-:W-:Y:S02]  /*3370*/  IMAD.MOV R44, RZ, RZ, -R44 ;  /* 0x000000ffff2c7224 */ /* 0x000fe400078e0a2c */
[----:B------:R-:W-:Y:S01]  /*3380*/  @!P6 IMAD.IADD R68, R68, 0x1, -R3 ;  /* 0x000000014444e824 */ /* 0x000fe200078e0a03 */
[----:B------:R-:W-:Y:S01]  /*3390*/  ISETP.GE.AND P6, PT, R52, RZ, PT ;  /* 0x000000ff3400720c */ /* 0x000fe20003fc6270 */
[----:B------:R-:W-:Y:S01]  /*33a0*/  IMAD.MOV.U32 R67, RZ, RZ, R48 ;  /* 0x000000ffff437224 */ /* 0x000fe200078e0030 */
[----:B------:R-:W-:Y:S01]  /*33b0*/  IABS R48, R79 ;  /* 0x0000004f00307213 */ /* 0x000fe20000000000 */
[C---:B------:R-:W-:Y:S01]  /*33c0*/  IMAD R44, R3.reuse, R44, R46 ;  /* 0x0000002c032c7224 */ /* 0x040fe200078e022e */
[C---:B------:R-:W-:Y:S01]  /*33d0*/  ISETP.GT.U32.AND P0, PT, R3.reuse, R68, PT ;  /* 0x000000440300720c */ /* 0x040fe20003f04070 */
[----:B------:R-:W-:Y:S01]  /*33e0*/  @!P1 IMAD.MOV R61, RZ, RZ, -R61 ;  /* 0x000000ffff3d9224 */ /* 0x000fe200078e0a3d */
[----:B------:R-:W-:Y:S01]  /*33f0*/  ISETP.GE.AND P1, PT, R50, RZ, PT ;  /* 0x000000ff3200720c */ /* 0x000fe20003f26270 */
[----:B------:R-:W-:Y:S01]  /*3400*/  @!P5 IMAD.IADD R76, R76, 0x1, -R3 ;  /* 0x000000014c4cd824 */ /* 0x000fe200078e0a03 */
[----:B------:R-:W-:Y:S01]  /*3410*/  IABS R50, R81 ;  /* 0x0000005100327213 */ /* 0x000fe20000000000 */
[----:B------:R-:W-:Y:S01]  /*3420*/  IMAD.HI.U32 R45, R6, R48, RZ ;  /* 0x00000030062d7227 */ /* 0x000fe200078e00ff */
[----:B------:R-:W-:-:S03]  /*3430*/  ISETP.GT.U32.AND P5, PT, R3, R44, PT ;  /* 0x0000002c0300720c */ /* 0x000fc60003fa4070 */
[----:B------:R-:W-:Y:S01]  /*3440*/  @!P4 IMAD.MOV R67, RZ, RZ, -R67 ;  /* 0x000000ffff43c224 */ /* 0x000fe200078e0a43 */
[----:B------:R-:W-:Y:S01]  /*3450*/  ISETP.GT.U32.AND P4, PT, R3, R72, PT ;  /* 0x000000480300720c */ /* 0x000fe20003f84070 */
[----:B------:R-:W-:-:S04]  /*3460*/  IMAD.HI.U32 R46, R6, R50, RZ ;  /* 0x00000032062e7227 */ /* 0x000fc800078e00ff */
[----:B------:R-:W-:Y:S02]  /*3470*/  IMAD.MOV R45, RZ, RZ, -R45 ;  /* 0x000000ffff2d7224 */ /* 0x000fe400078e0a2d */
[----:B------:R-:W-:Y:S02]  /*3480*/  IMAD.MOV R52, RZ, RZ, -R46 ;  /* 0x000000ffff347224 */ /* 0x000fe400078e0a2e */
[C---:B------:R-:W-:Y:S02]  /*3490*/  IMAD R46, R3.reuse, R45, R48 ;  /* 0x0000002d032e7224 */ /* 0x040fe400078e0230 */
[--C-:B------:R-:W-:Y:S01]  /*34a0*/  @!P0 IMAD.IADD R68, R68, 0x1, -R3.reuse ;  /* 0x0000000144448824 */ /* 0x100fe200078e0a03 */
[C---:B------:R-:W-:Y:S01]  /*34b0*/  ISETP.GT.U32.AND P0, PT, R3.reuse, R74, PT ;  /* 0x0000004a0300720c */ /* 0x040fe20003f04070 */
[--C-:B------:R-:W-:Y:S01]  /*34c0*/  @!P5 IMAD.IADD R44, R44, 0x1, -R3.reuse ;  /* 0x000000012c2cd824 */ /* 0x100fe200078e0a03 */
[C---:B------:R-:W-:Y:S01]  /*34d0*/  ISETP.GT.U32.AND P5, PT, R3.reuse, R46, PT ;  /* 0x0000002e0300720c */ /* 0x040fe20003fa4070 */
[----:B------:R-:W-:Y:S01]  /*34e0*/  @!P4 IMAD.IADD R72, R72, 0x1, -R3 ;  /* 0x000000014848c824 */ /* 0x000fe200078e0a03 */
[C---:B------:R-:W-:Y:S01]  /*34f0*/  ISETP.GT.U32.AND P4, PT, R3.reuse, R78, PT ;  /* 0x0000004e0300720c */ /* 0x040fe20003f84070 */
[----:B------:R-:W-:-:S02]  /*3500*/  IMAD R48, R3, R52, R50 ;  /* 0x0000003403307224 */ /* 0x000fc400078e0232 */
[----:B------:R-:W-:-:S04]  /*3510*/  IMAD.HI.U32 R47, R6, R56, RZ ;  /* 0x00000038062f7227 */ /* 0x000fc800078e00ff */
[----:B------:R-:W-:Y:S02]  /*3520*/  IMAD.MOV R47, RZ, RZ, -R47 ;  /* 0x000000ffff2f7224 */ /* 0x000fe400078e0a2f */
[--C-:B------:R-:W-:Y:S01]  /*3530*/  @!P0 IMAD.IADD R74, R74, 0x1, -R3.reuse ;  /* 0x000000014a4a8824 */ /* 0x100fe200078e0a03 */
[----:B------:R-:W-:Y:S01]  /*3540*/  ISETP.GE.AND P0, PT, R66, RZ, PT ;  /* 0x000000ff4200720c */ /* 0x000fe20003f06270 */
[--C-:B------:R-:W-:Y:S01]  /*3550*/  @!P5 IMAD.IADD R46, R46, 0x1, -R3.reuse ;  /* 0x000000012e2ed824 */ /* 0x100fe200078e0a03 */
[----:B------:R-:W-:Y:S01]  /*3560*/  ISETP.GT.U32.AND P5, PT, R3, R48, PT ;  /* 0x000000300300720c */ /* 0x000fe20003fa4070 */
[----:B------:R-:W-:Y:S01]  /*3570*/  @!P4 IMAD.IADD R78, R78, 0x1, -R3 ;  /* 0x000000014e4ec824 */ /* 0x000fe200078e0a03 */
[----:B------:R-:W-:Y:S01]  /*3580*/  IABS R66, R85 ;  /* 0x0000005500427213 */ /* 0x000fe20000000000 */
[----:B------:R-:W-:Y:S01]  /*3590*/  @!P2 IMAD.MOV R58, RZ, RZ, -R58 ;  /* 0x000000ffff3aa224 */ /* 0x000fe200078e0a3a */
[----:B------:R-:W-:Y:S01]  /*35a0*/  ISETP.GE.AND P4, PT, R69, RZ, PT ;  /* 0x000000ff4500720c */ /* 0x000fe20003f86270 */
[----:B------:R-:W-:Y:S01]  /*35b0*/  @!P3 IMAD.MOV R60, RZ, RZ, -R60 ;  /* 0x000000ffff3cb224 */ /* 0x000fe200078e0a3c */
[----:B------:R-:W-:Y:S01]  /*35c0*/  IABS R69, R86 ;  /* 0x0000005600457213 */ /* 0x000fe20000000000 */
[----:B------:R-:W-:Y:S01]  /*35d0*/  IMAD.HI.U32 R45, R6, R66, RZ ;  /* 0x00000042062d7227 */ /* 0x000fe200078e00ff */
[----:B------:R-:W-:-:S02]  /*35e0*/  ISETP.GT.U32.AND P2, PT, R3, R74, PT ;  /* 0x0000004a0300720c */ /* 0x000fc40003f44070 */
[C---:B------:R-:W-:Y:S01]  /*35f0*/  ISETP.GT.U32.AND P3, PT, R3.reuse, R76, PT ;  /* 0x0000004c0300720c */ /* 0x040fe20003f64070 */
[C---:B------:R-:W-:Y:S02]  /*3600*/  IMAD R50, R3.reuse, R47, R56 ;  /* 0x0000002f03327224 */ /* 0x040fe400078e0238 */
[----:B------:R-:W-:Y:S01]  /*3610*/  @!P1 IMAD.MOV R62, RZ, RZ, -R62 ;  /* 0x000000ffff3e9224 */ /* 0x000fe200078e0a3e */
[----:B------:R-:W-:Y:S01]  /*3620*/  ISETP.GT.U32.AND P1, PT, R3, R78, PT ;  /* 0x0000004e0300720c */ /* 0x000fe20003f24070 */
[----:B------:R-:W-:-:S04]  /*3630*/  IMAD.HI.U32 R47, R6, R69, RZ ;  /* 0x00000045062f7227 */ /* 0x000fc800078e00ff */
[----:B------:R-:W-:-:S04]  /*3640*/  IMAD.HI.U32 R52, R6, R71, RZ ;  /* 0x0000004706347227 */ /* 0x000fc800078e00ff */
[----:B------:R-:W-:Y:S02]  /*3650*/  IMAD.MOV R45, RZ, RZ, -R45 ;  /* 0x000000ffff2d7224 */ /* 0x000fe400078e0a2d */
[----:B------:R-:W-:-:S04]  /*3660*/  IMAD.HI.U32 R56, R6, R73, RZ ;  /* 0x0000004906387227 */ /* 0x000fc800078e00ff */
[----:B------:R-:W-:Y:S02]  /*3670*/  IMAD.MOV R80, RZ, RZ, -R47 ;  /* 0x000000ffff507224 */ /* 0x000fe400078e0a2f */
[----:B------:R-:W-:Y:S02]  /*3680*/  IMAD.MOV R82, RZ, RZ, -R52 ;  /* 0x000000ffff527224 */ /* 0x000fe400078e0a34 */
[----:B------:R-:W-:Y:S01]  /*3690*/  @!P5 IMAD.IADD R48, R48, 0x1, -R3 ;  /* 0x000000013030d824 */ /* 0x000fe200078e0a03 */
[C---:B------:R-:W-:Y:S01]  /*36a0*/  ISETP.GT.U32.AND P5, PT, R3.reuse, R44, PT ;  /* 0x0000002c0300720c */ /* 0x040fe20003fa4070 */
[----:B------:R-:W-:Y:S02]  /*36b0*/  IMAD R52, R3, R45, R66 ;  /* 0x0000002d03347224 */ /* 0x000fe400078e0242 */
[----:B------:R-:W-:-:S04]  /*36c0*/  IMAD.HI.U32 R45, R6, R75, RZ ;  /* 0x0000004b062d7227 */ /* 0x000fc800078e00ff */
[----:B------:R-:W-:Y:S02]  /*36d0*/  IMAD.MOV R84, RZ, RZ, -R56 ;  /* 0x000000ffff547224 */ /* 0x000fe400078e0a38 */
[C---:B------:R-:W-:Y:S02]  /*36e0*/  IMAD R6, R3.reuse, R80, R69 ;  /* 0x0000005003067224 */ /* 0x040fe400078e0245 */
[----:B------:R-:W-:Y:S01]  /*36f0*/  @!P6 IMAD.MOV R68, RZ, RZ, -R68 ;  /* 0x000000ffff44e224 */ /* 0x000fe200078e0a44 */
[C---:B------:R-:W-:Y:S01]  /*3700*/  ISETP.GT.U32.AND P6, PT, R3.reuse, R48, PT ;  /* 0x000000300300720c */ /* 0x040fe20003fc4070 */
[C---:B------:R-:W-:Y:S02]  /*3710*/  IMAD R56, R3.reuse, R82, R71 ;  /* 0x0000005203387224 */ /* 0x040fe400078e0247 */
[--C-:B------:R-:W-:Y:S01]  /*3720*/  @!P2 IMAD.IADD R74, R74, 0x1, -R3.reuse ;  /* 0x000000014a4aa824 */ /* 0x100fe200078e0a03 */
[C---:B------:R-:W-:Y:S01]  /*3730*/  ISETP.GT.U32.AND P2, PT, R3.reuse, R52, PT ;  /* 0x000000340300720c */ /* 0x040fe20003f44070 */
[--C-:B------:R-:W-:Y:S01]  /*3740*/  @!P3 IMAD.IADD R76, R76, 0x1, -R3.reuse ;  /* 0x000000014c4cb824 */ /* 0x100fe200078e0a03 */
[C---:B------:R-:W-:Y:S01]  /*3750*/  ISETP.GT.U32.AND P3, PT, R3.reuse, R6, PT ;  /* 0x000000060300720c */ /* 0x040fe20003f64070 */
[----:B------:R-:W-:Y:S01]  /*3760*/  @!P1 IMAD.IADD R78, R78, 0x1, -R3 ;  /* 0x000000014e4e9824 */ /* 0x000fe200078e0a03 */
[C---:B------:R-:W-:Y:S01]  /*3770*/  ISETP.GT.U32.AND P1, PT, R3.reuse, R56, PT ;  /* 0x000000380300720c */ /* 0x040fe20003f24070 */
[----:B------:R-:W-:Y:S01]  /*3780*/  IMAD.MOV R80, RZ, RZ, -R45 ;  /* 0x000000ffff507224 */ /* 0x000fe200078e0a2d */
[----:B------:R-:W-:Y:S01]  /*3790*/  SHF.R.S32.HI R45, RZ, 0x1f, R12 ;  /* 0x0000001fff2d7819 */ /* 0x000fe2000001140c */
[----:B------:R-:W-:Y:S01]  /*37a0*/  @!P0 IMAD.MOV R70, RZ, RZ, -R70 ;  /* 0x000000ffff468224 */ /* 0x000fe200078e0a46 */
[C---:B------:R-:W-:Y:S01]  /*37b0*/  ISETP.GT.U32.AND P0, PT, R3.reuse, R46, PT ;  /* 0x0000002e0300720c */ /* 0x040fe20003f04070 */
[----:B------:R-:W-:Y:S01]  /*37c0*/  IMAD R66, R3, R84, R73 ;  /* 0x0000005403427224 */ /* 0x000fe200078e0249 */
[----:B------:R-:W-:Y:S01]  /*37d0*/  LEA.HI R12, R45, R12, RZ, 0x6 ;  /* 0x0000000c2d0c7211 */ /* 0x000fe200078f30ff */
[----:B------:R-:W-:-:S02]  /*37e0*/  IMAD R80, R3, R80, R75 ;  /* 0x0000005003507224 */ /* 0x000fc400078e024b */
[--C-:B------:R-:W-:Y:S01]  /*37f0*/  @!P5 IMAD.IADD R44, R44, 0x1, -R3.reuse ;  /* 0x000000012c2cd824 */ /* 0x100fe200078e0a03 */
[C---:B------:R-:W-:Y:S01]  /*3800*/  ISETP.GT.U32.AND P5, PT, R3.reuse, R66, PT ;  /* 0x000000420300720c */ /* 0x040fe20003fa4070 */
[--C-:B------:R-:W-:Y:S01]  /*3810*/  @!P6 IMAD.IADD R48, R48, 0x1, -R3.reuse ;  /* 0x000000013030e824 */ /* 0x100fe200078e0a03 */
[----:B------:R-:W-:Y:S01]  /*3820*/  ISETP.GT.U32.AND P6, PT, R3, R80, PT ;  /* 0x000000500300720c */ /* 0x000fe20003fc4070 */
[--C-:B------:R-:W-:Y:S01]  /*3830*/  @!P2 IMAD.IADD R52, R52, 0x1, -R3.reuse ;  /* 0x000000013434a824 */ /* 0x100fe200078e0a03 */
[----:B------:R-:W-:Y:S01]  /*3840*/  ISETP.GE.AND P2, PT, R89, RZ, PT ;  /* 0x000000ff5900720c */ /* 0x000fe20003f46270 */
[--C-:B------:R-:W-:Y:S01]  /*3850*/  @!P3 IMAD.IADD R6, R6, 0x1, -R3.reuse ;  /* 0x000000010606b824 */ /* 0x100fe200078e0a03 */
[----:B------:R-:W-:Y:S01]  /*3860*/  ISETP.GE.AND P3, PT, R79, RZ, PT ;  /* 0x000000ff4f00720c */ /* 0x000fe20003f66270 */
[--C-:B------:R-:W-:Y:S01]  /*3870*/  @!P1 IMAD.IADD R56, R56, 0x1, -R3.reuse ;  /* 0x0000000138389824 */ /* 0x100fe200078e0a03 */
[----:B------:R-:W-:Y:S01]  /*3880*/  ISETP.GE.AND P1, PT, R90, RZ, PT ;  /* 0x000000ff5a00720c */ /* 0x000fe20003f26270 */
[--C-:B------:R-:W-:Y:S01]  /*3890*/  @!P0 IMAD.IADD R46, R46, 0x1, -R3.reuse ;  /* 0x000000012e2e8824 */ /* 0x100fe200078e0a03 */
[----:B------:R-:W-:Y:S01]  /*38a0*/  ISETP.GE.AND P0, PT, R77, RZ, PT ;  /* 0x000000ff4d00720c */ /* 0x000fe20003f06270 */
[----:B------:R-:W-:Y:S01]  /*38b0*/  @!P4 IMAD.MOV R72, RZ, RZ, -R72 ;  /* 0x000000ffff48c224 */ /* 0x000fe200078e0a48 */
[----:B------:R-:W-:Y:S01]  /*38c0*/  ISETP.GT.U32.AND P4, PT, R3, R50, PT ;  /* 0x000000320300720c */ /* 0x000fe20003f84070 */
[--C-:B------:R-:W-:Y:S01]  /*38d0*/  @!P5 IMAD.IADD R66, R66, 0x1, -R3.reuse ;  /* 0x000000014242d824 */ /* 0x100fe200078e0a03 */
[----:B------:R-:W-:Y:S01]  /*38e0*/  ISETP.GE.AND P5, PT, R81, RZ, PT ;  /* 0x000000ff5100720c */ /* 0x000fe20003fa6270 */
[----:B------:R-:W-:Y:S01]  /*38f0*/  @!P6 IMAD.IADD R80, R80, 0x1, -R3 ;  /* 0x000000015050e824 */ /* 0x000fe200078e0a03 */
[----:B------:R-:W-:Y:S01]  /*3900*/  CS2R R90, SRZ ;  /* 0x00000000005a7805 */ /* 0x000fe2000001ff00 */
[----:B------:R-:W-:Y:S01]  /*3910*/  IMAD.MOV.U32 R47, RZ, RZ, R46 ;  /* 0x000000ffff2f7224 */ /* 0x000fe200078e002e */
[C---:B------:R-:W-:Y:S01]  /*3920*/  ISETP.GT.U32.AND P6, PT, R3.reuse, R66, PT ;  /* 0x000000420300720c */ /* 0x040fe20003fc4070 */
[----:B------:R-:W-:Y:S01]  /*3930*/  @!P2 IMAD.MOV R76, RZ, RZ, -R76 ;  /* 0x000000ffff4ca224 */ /* 0x000fe200078e0a4c */
[C---:B------:R-:W-:Y:S01]  /*3940*/  ISETP.GT.U32.AND P2, PT, R3.reuse, R52, PT ;  /* 0x000000340300720c */ /* 0x040fe20003f44070 */
[----:B------:R-:W-:Y:S01]  /*3950*/  @!P3 IMAD.MOV R47, RZ, RZ, -R47 ;  /* 0x000000ffff2fb224 */ /* 0x000fe200078e0a2f */
[C---:B------:R-:W-:Y:S01]  /*3960*/  ISETP.GT.U32.AND P3, PT, R3.reuse, R80, PT ;  /* 0x000000500300720c */ /* 0x040fe20003f64070 */
[----:B------:R-:W-:Y:S01]  /*3970*/  @!P1 IMAD.MOV R78, RZ, RZ, -R78 ;  /* 0x000000ffff4e9224 */ /* 0x000fe200078e0a4e */
[C---:B------:R-:W-:Y:S01]  /*3980*/  ISETP.GT.U32.AND P1, PT, R3.reuse, R6, PT ;  /* 0x000000060300720c */ /* 0x040fe20003f24070 */
[----:B------:R-:W-:Y:S01]  /*3990*/  @!P0 IMAD.MOV R44, RZ, RZ, -R44 ;  /* 0x000000ffff2c8224 */ /* 0x000fe200078e0a2c */
[----:B------:R-:W-:Y:S01]  /*39a0*/  ISETP.GT.U32.AND P0, PT, R3, R56, PT ;  /* 0x000000380300720c */ /* 0x000fe20003f04070 */
[--C-:B------:R-:W-:Y:S01]  /*39b0*/  @!P4 IMAD.IADD R50, R50, 0x1, -R3.reuse ;  /* 0x000000013232c824 */ /* 0x100fe200078e0a03 */
[----:B------:R-:W-:Y:S01]  /*39c0*/  ISETP.GE.AND P4, PT, R88, RZ, PT ;  /* 0x000000ff5800720c */ /* 0x000fe20003f86270 */
[----:B------:R-:W-:Y:S01]  /*39d0*/  IMAD R0, R0, UR4, RZ ;  /* 0x0000000400007c24 */ /* 0x000fe2000f8e02ff */
[----:B------:R-:W-:Y:S01]  /*39e0*/  LOP3.LUT R46, RZ, R49, RZ, 0x33, !PT ;  /* 0x00000031ff2e7212 */ /* 0x000fe200078e33ff */
[--C-:B------:R-:W-:Y:S01]  /*39f0*/  @!P6 IMAD.IADD R66, R66, 0x1, -R3.reuse ;  /* 0x000000014242e824 */ /* 0x100fe200078e0a03 */
[----:B------:R-:W-:Y:S01]  /*3a00*/  ISETP.GE.AND P6, PT, R5, RZ, PT ;  /* 0x000000ff0500720c */ /* 0x000fe20003fc6270 */
[--C-:B------:R-:W-:Y:S01]  /*3a10*/  @!P2 IMAD.IADD R52, R52, 0x1, -R3.reuse ;  /* 0x000000013434a824 */ /* 0x100fe200078e0a03 */
[----:B------:R-:W-:Y:S01]  /*3a20*/  ISETP.GE.AND P2, PT, R86, RZ, PT ;  /* 0x000000ff5600720c */ /* 0x000fe20003f46270 */
[--C-:B------:R-:W-:Y:S01]  /*3a30*/  @!P3 IMAD.IADD R80, R80, 0x1, -R3.reuse ;  /* 0x000000015050b824 */ /* 0x100fe200078e0a03 */
[----:B------:R-:W-:Y:S01]  /*3a40*/  ISETP.NE.AND P3, PT, R49, RZ, PT ;  /* 0x000000ff3100720c */ /* 0x000fe20003f65270 */
[--C-:B------:R-:W-:Y:S01]  /*3a50*/  @!P1 IMAD.IADD R6, R6, 0x1, -R3.reuse ;  /* 0x0000000106069824 */ /* 0x100fe200078e0a03 */
[----:B------:R-:W-:Y:S01]  /*3a60*/  ISETP.GE.AND P1, PT, R87, RZ, PT ;  /* 0x000000ff5700720c */ /* 0x000fe20003f26270 */
[----:B------:R-:W-:Y:S01]  /*3a70*/  @!P0 IMAD.IADD R56, R56, 0x1, -R3 ;  /* 0x0000000138388824 */ /* 0x000fe200078e0a03 */
[----:B------:R-:W-:Y:S01]  /*3a80*/  ISETP.GE.AND P0, PT, R64, RZ, PT ;  /* 0x000000ff4000720c */ /* 0x000fe20003f06270 */
[----:B------:R-:W-:Y:S01]  /*3a90*/  @!P4 IMAD.MOV R74, RZ, RZ, -R74 ;  /* 0x000000ffff4ac224 */ /* 0x000fe200078e0a4a */
[C---:B------:R-:W-:Y:S01]  /*3aa0*/  SEL R7, R46.reuse, R7, !P3 ;  /* 0x000000072e077207 */ /* 0x040fe20005800000 */
[----:B------:R-:W-:Y:S01]  /*3ab0*/  ULDC UR4, c[0x0][0x240] ;  /* 0x0000900000047ab9 */ /* 0x000fe20000000800 */
[----:B------:R-:W-:Y:S01]  /*3ac0*/  ISETP.GT.U32.AND P4, PT, R3, R50, PT ;  /* 0x000000320300720c */ /* 0x000fe20003f84070 */
[----:B------:R-:W-:Y:S01]  /*3ad0*/  @!P5 IMAD.MOV R48, RZ, RZ, -R48 ;  /* 0x000000ffff30d224 */ /* 0x000fe200078e0a30 */
[C---:B------:R-:W-:Y:S01]  /*3ae0*/  SEL R8, R46.reuse, R8, !P3 ;  /* 0x000000082e087207 */ /* 0x040fe20005800000 */
[----:B------:R-:W-:Y:S01]  /*3af0*/  IMAD R7, R7, UR4, RZ ;  /* 0x0000000407077c24 */ /* 0x000fe2000f8e02ff */
[C---:B------:R-:W-:Y:S01]  /*3b00*/  SEL R10, R46.reuse, R10, !P3 ;  /* 0x0000000a2e0a7207 */ /* 0x040fe20005800000 */
[----:B------:R-:W-:Y:S01]  /*3b10*/  @!P2 IMAD.MOV R6, RZ, RZ, -R6 ;  /* 0x000000ffff06a224 */ /* 0x000fe200078e0a06 */
[----:B------:R-:W-:Y:S01]  /*3b20*/  SEL R13, R46, R13, !P3 ;  /* 0x0000000d2e0d7207 */ /* 0x000fe20005800000 */
[----:B------:R-:W-:Y:S01]  /*3b30*/  IMAD R8, R8, UR4, RZ ;  /* 0x0000000408087c24 */ /* 0x000fe2000f8e02ff */
[C---:B------:R-:W-:Y:S01]  /*3b40*/  SEL R14, R46.reuse, R14, !P3 ;  /* 0x0000000e2e0e7207 */ /* 0x040fe20005800000 */
[----:B------:R-:W-:Y:S01]  /*3b50*/  @!P6 IMAD.MOV R80, RZ, RZ, -R80 ;  /* 0x000000ffff50e224 */ /* 0x000fe200078e0a50 */
[----:B------:R-:W-:Y:S01]  /*3b60*/  SEL R47, R46, R47, !P3 ;  /* 0x0000002f2e2f7207 */ /* 0x000fe20005800000 */
[----:B------:R-:W-:Y:S01]  /*3b70*/  IMAD R215, R10, UR4, RZ ;  /* 0x000000040ad77c24 */ /* 0x000fe2000f8e02ff */
[C---:B------:R-:W-:Y:S01]  /*3b80*/  SEL R9, R46.reuse, R9, !P3 ;  /* 0x000000092e097207 */ /* 0x040fe20005800000 */
[----:B------:R-:W-:Y:S01]  /*3b90*/  IMAD R223, R13, UR4, RZ ;  /* 0x000000040ddf7c24 */ /* 0x000fe2000f8e02ff */
[----:B------:R-:W-:Y:S01]  /*3ba0*/  ISETP.GE.AND P5, PT, R83, RZ, PT ;  /* 0x000000ff5300720c */ /* 0x000fe20003fa6270 */
[----:B------:R-:W-:Y:S01]  /*3bb0*/  @!P1 IMAD.MOV R56, RZ, RZ, -R56 ;  /* 0x000000ffff389224 */ /* 0x000fe200078e0a38 */
[----:B------:R-:W-:Y:S01]  /*3bc0*/  SEL R16, R46, R16, !P3 ;  /* 0x000000102e107207 */ /* 0x000fe20005800000 */
[----:B------:R-:W-:Y:S01]  /*3bd0*/  IMAD R227, R14, UR4, RZ ;  /* 0x000000040ee37c24 */ /* 0x000fe2000f8e02ff */
[C---:B------:R-:W-:Y:S01]  /*3be0*/  SEL R20, R46.reuse, R20, !P3 ;  /* 0x000000142e147207 */ /* 0x040fe20005800000 */
[----:B------:R-:W-:Y:S01]  /*3bf0*/  @!P0 IMAD.MOV R66, RZ, RZ, -R66 ;  /* 0x000000ffff428224 */ /* 0x000fe200078e0a42 */
[----:B------:R-:W-:Y:S01]  /*3c00*/  SEL R5, R46, R43, !P3 ;  /* 0x0000002b2e057207 */ /* 0x000fe20005800000 */
[----:B------:R-:W-:Y:S01]  /*3c10*/  IMAD R47, R47, UR4, RZ ;  /* 0x000000042f2f7c24 */ /* 0x000fe2000f8e02ff */
[----:B------:R-:W-:Y:S01]  /*3c20*/  SHF.R.S32.HI R10, RZ, 0x1f, R7 ;  /* 0x0000001fff0a7819 */ /* 0x000fe20000011407 */
[----:B------:R-:W-:Y:S01]  /*3c30*/  IMAD R9, R9, UR4, RZ ;  /* 0x0000000409097c24 */ /* 0x000fe2000f8e02ff */
[----:B------:R-:W-:Y:S01]  /*3c40*/  IADD3 R13, P6, R7, UR8, RZ ;  /* 0x00000008070d7c10 */ /* 0x000fe2000ffde0ff */
[----:B------:R-:W-:Y:S01]  /*3c50*/  @!P4 IMAD.IADD R50, R50, 0x1, -R3 ;  /* 0x000000013232c824 */ /* 0x000fe200078e0a03 */
[----:B------:R-:W-:Y:S01]  /*3c60*/  SEL R43, R46, R6, !P3 ;  /* 0x000000062e2b7207 */ /* 0x000fe20005800000 */
[----:B------:R-:W-:Y:S01]  /*3c70*/  IMAD R49, R16, UR4, RZ ;  /* 0x0000000410317c24 */ /* 0x000fe2000f8e02ff */
[----:B------:R-:W-:Y:S01]  /*3c80*/  SHF.R.S32.HI R7, RZ, 0x1f, R8 ;  /* 0x0000001fff077819 */ /* 0x000fe20000011408 */
[----:B------:R-:W-:Y:S01]  /*3c90*/  IMAD R242, R20, UR4, RZ ;  /* 0x0000000414f27c24 */ /* 0x000fe2000f8e02ff */
[----:B------:R-:W-:Y:S01]  /*3ca0*/  IADD3 R14, P1, R8, UR8, RZ ;  /* 0x00000008080e7c10 */ /* 0x000fe2000ff3e0ff */
[----:B------:R-:W-:Y:S01]  /*3cb0*/  @!P5 IMAD.MOV R50, RZ, RZ, -R50 ;  /* 0x000000ffff32d224 */ /* 0x000fe200078e0a32 */
[----:B------:R-:W-:Y:S01]  /*3cc0*/  SEL R15, R46, R15, !P3 ;  /* 0x0000000f2e0f7207 */ /* 0x000fe20005800000 */
[----:B------:R-:W-:Y:S01]  /*3cd0*/  IMAD R43, R43, UR4, RZ ;  /* 0x000000042b2b7c24 */ /* 0x000fe2000f8e02ff */
[----:B------:R-:W-:Y:S01]  /*3ce0*/  IADD3 R6, P0, R0, UR6, RZ ;  /* 0x0000000600067c10 */ /* 0x000fe2000ff1e0ff */
[----:B------:R-:W-:Y:S01]  /*3cf0*/  IMAD R64, R5, UR4, RZ ;  /* 0x0000000405407c24 */ /* 0x000fe2000f8e02ff */
[----:B------:R-:W-:Y:S01]  /*3d00*/  ISETP.GE.AND P4, PT, R85, RZ, PT ;  /* 0x000000ff5500720c */ /* 0x000fe20003f86270 */
[----:B------:R-:W-:Y:S01]  /*3d10*/  IMAD R45, R15, UR4, RZ ;  /* 0x000000040f2d7c24 */ /* 0x000fe2000f8e02ff */
[----:B------:R-:W-:Y:S01]  /*3d20*/  SEL R3, R46, R11, !P3 ;  /* 0x0000000b2e037207 */ /* 0x000fe20005800000 */
[----:B------:R-:W-:Y:S01]  /*3d30*/  ULDC UR6, c[0x0][0x23c] ;  /* 0x00008f0000067ab9 */ /* 0x000fe20000000800 */
[----:B------:R-:W-:-:S02]  /*3d40*/  IADD3.X R8, R7, UR9, RZ, P1, !PT ;  /* 0x0000000907087c10 */ /* 0x000fc40008ffe4ff */
[----:B------:R-:W-:Y:S02]  /*3d50*/  CS2R R88, SRZ ;  /* 0x0000000000587805 */ /* 0x000fe4000001ff00 */
[C---:B------:R-:W-:Y:S01]  /*3d60*/  SEL R21, R46.reuse, R21, !P3 ;  /* 0x000000152e157207 */ /* 0x040fe20005800000 */
[----:B------:R-:W-:Y:S01]  /*3d70*/  IMAD R219, R3, UR4, RZ ;  /* 0x0000000403db7c24 */ /* 0x000fe2000f8e02ff */
[----:B------:R-:W-:Y:S02]  /*3d80*/  SEL R25, R46, R25, !P3 ;  /* 0x000000192e197207 */ /* 0x000fe40005800000 */
[----:B------:R-:W-:Y:S02]  /*3d90*/  CS2R R82, SRZ ;  /* 0x0000000000527805 */ /* 0x000fe4000001ff00 */
[----:B------:R-:W-:Y:S01]  /*3da0*/  LEA.HI.X.SX32 R11, R0, UR7, 0x1, P0 ;  /* 0x00000007000b7c11 */ /* 0x000fe200080f0eff */
[----:B------:R-:W-:Y:S01]  /*3db0*/  IMAD R244, R21, UR4, RZ ;  /* 0x0000000415f47c24 */ /* 0x000fe2000f8e02ff */
[----:B------:R-:W-:Y:S01]  /*3dc0*/  SHF.R.S32.HI R229, RZ, 0x1f, R47 ;  /* 0x0000001fffe57819 */ /* 0x000fe2000001142f */
[----:B------:R-:W-:Y:S01]  /*3dd0*/  IMAD R25, R25, UR4, RZ ;  /* 0x0000000419197c24 */ /* 0x000fe2000f8e02ff */
[----:B------:R-:W-:Y:S01]  /*3de0*/  IADD3 R16, P1, R47, UR8, RZ ;  /* 0x000000082f107c10 */ /* 0x000fe2000ff3e0ff */
[----:B------:R-:W-:Y:S01]  /*3df0*/  @!P4 IMAD.MOV R52, RZ, RZ, -R52 ;  /* 0x000000ffff34c224 */ /* 0x000fe200078e0a34 */
[----:B------:R-:W-:-:S02]  /*3e00*/  SHF.R.S32.HI R211, RZ, 0x1f, R9 ;  /* 0x0000001fffd37819 */ /* 0x000fc40000011409 */
[----:B------:R-:W-:Y:S02]  /*3e10*/  CS2R R84, SRZ ;  /* 0x0000000000547805 */ /* 0x000fe4000001ff00 */
[----:B------:R-:W-:Y:S02]  /*3e20*/  IADD3 R212, P0, R9, UR8, RZ ;  /* 0x0000000809d47c10 */ /* 0x000fe4000ff1e0ff */
[----:B------:R-:W-:Y:S02]  /*3e30*/  CS2R R86, SRZ ;  /* 0x0000000000567805 */ /* 0x000fe4000001ff00 */
[----:B------:R-:W-:Y:S01]  /*3e40*/  SHF.R.S32.HI R241, RZ, 0x1f, R242 ;  /* 0x0000001ffff17819 */ /* 0x000fe200000114f2 */
[----:B------:R-:W-:Y:S01]  /*3e50*/  USHF.L.U32 UR17, UR6, 0x6, URZ ;  /* 0x0000000606117899 */ /* 0x000fe2000800063f */
[----:B------:R-:W-:Y:S01]  /*3e60*/  IADD3.X R229, R229, UR9, RZ, P1, !PT ;  /* 0x00000009e5e57c10 */ /* 0x000fe20008ffe4ff */
[----:B------:R-:W-:Y:S01]  /*3e70*/  UMOV UR7, 0x80000020 ;  /* 0x8000002000077882 */ /* 0x000fe20000000000 */
[----:B------:R-:W-:-:S02]  /*3e80*/  IADD3.X R211, R211, UR9, RZ, P0, !PT ;  /* 0x00000009d3d37c10 */ /* 0x000fc400087fe4ff */
[----:B------:R-:W-:Y:S02]  /*3e90*/  IADD3 R242, P1, R242, UR8, RZ ;  /* 0x00000008f2f27c10 */ /* 0x000fe4000ff3e0ff */
[----:B------:R-:W-:Y:S02]  /*3ea0*/  SEL R26, R46, R26, !P3 ;  /* 0x0000001a2e1a7207 */ /* 0x000fe40005800000 */
[----:B------:R-:W-:Y:S02]  /*3eb0*/  SHF.R.S32.HI R213, RZ, 0x1f, R215 ;  /* 0x0000001fffd57819 */ /* 0x000fe400000114d7 */
[----:B------:R-:W-:Y:S01]  /*3ec0*/  SHF.R.S32.HI R231, RZ, 0x1f, R45 ;  /* 0x0000001fffe77819 */ /* 0x000fe2000001142d */
[----:B------:R-:W-:Y:S01]  /*3ed0*/  IMAD R26, R26, UR4, RZ ;  /* 0x000000041a1a7c24 */ /* 0x000fe2000f8e02ff */
[----:B------:R-:W-:Y:S02]  /*3ee0*/  IADD3 R9, P0, R45, UR8, RZ ;  /* 0x000000082d097c10 */ /* 0x000fe4000ff1e0ff */
[----:B------:R-:W-:-:S02]  /*3ef0*/  SEL R17, R46, R17, !P3 ;  /* 0x000000112e117207 */ /* 0x000fc40005800000 */
[C---:B------:R-:W-:Y:S02]  /*3f00*/  SEL R48, R46.reuse, R48, !P3 ;  /* 0x000000302e307207 */ /* 0x040fe40005800000 */
[----:B------:R-:W-:Y:S01]  /*3f10*/  IADD3 R215, P5, R215, UR8, RZ ;  /* 0x00000008d7d77c10 */ /* 0x000fe2000ffbe0ff */
[----:B------:R-:W-:Y:S01]  /*3f20*/  IMAD R236, R17, UR4, RZ ;  /* 0x0000000411ec7c24 */ /* 0x000fe2000f8e02ff */
[----:B------:R-:W-:Y:S01]  /*3f30*/  SEL R44, R46, R44, !P3 ;  /* 0x0000002c2e2c7207 */ /* 0x000fe20005800000 */
[----:B------:R-:W-:Y:S01]  /*3f40*/  IMAD R48, R48, UR4, RZ ;  /* 0x0000000430307c24 */ /* 0x000fe2000f8e02ff */
[----:B------:R-:W-:Y:S02]  /*3f50*/  IADD3.X R241, R241, UR9, RZ, P1, !PT ;  /* 0x00000009f1f17c10 */ /* 0x000fe40008ffe4ff */
[----:B------:R-:W-:Y:S01]  /*3f60*/  SHF.R.S32.HI R243, RZ, 0x1f, R244 ;  /* 0x0000001ffff37819 */ /* 0x000fe200000114f4 */
[----:B------:R-:W-:Y:S01]  /*3f70*/  IMAD R44, R44, UR4, RZ ;  /* 0x000000042c2c7c24 */ /* 0x000fe2000f8e02ff */
[----:B------:R-:W-:-:S02]  /*3f80*/  IADD3.X R231, R231, UR9, RZ, P0, !PT ;  /* 0x00000009e7e77c10 */ /* 0x000fc400087fe4ff */
[----:B------:R-:W-:Y:S02]  /*3f90*/  IADD3 R154, P1, R25, UR8, RZ ;  /* 0x00000008199a7c10 */ /* 0x000fe4000ff3e0ff */
[----:B------:R-:W-:Y:S02]  /*3fa0*/  IADD3.X R213, R213, UR9, RZ, P5, !PT ;  /* 0x00000009d5d57c10 */ /* 0x000fe4000affe4ff */
[----:B------:R-:W-:Y:S01]  /*3fb0*/  IADD3 R244, P0, R244, UR8, RZ ;  /* 0x00000008f4f47c10 */ /* 0x000fe2000ff1e0ff */
[----:B------:R0:W-:Y:S01]  /*3fc0*/  STL [R1+0x4], R154 ;  /* 0x0000049a01007387 */ /* 0x0001e20000100800 */
[----:B------:R-:W-:Y:S02]  /*3fd0*/  SEL R27, R46, R27, !P3 ;  /* 0x0000001b2e1b7207 */ /* 0x000fe40005800000 */
[----:B------:R-:W-:Y:S02]  /*3fe0*/  SHF.R.S32.HI R217, RZ, 0x1f, R219 ;  /* 0x0000001fffd97819 */ /* 0x000fe400000114db */
[----:B------:R-:W-:Y:S01]  /*3ff0*/  SHF.R.S32.HI R233, RZ, 0x1f, R49 ;  /* 0x0000001fffe97819 */ /* 0x000fe20000011431 */
[----:B------:R-:W-:Y:S01]  /*4000*/  IMAD R27, R27, UR4, RZ ;  /* 0x000000041b1b7c24 */ /* 0x000fe2000f8e02ff */
[----:B------:R-:W-:-:S02]  /*4010*/  IADD3 R7, P5, R49, UR8, RZ ;  /* 0x0000000831077c10 */ /* 0x000fc4000ffbe0ff */
[C---:B------:R-:W-:Y:S02]  /*4020*/  SEL R18, R46.reuse, R18, !P3 ;  /* 0x000000122e127207 */ /* 0x040fe40005800000 */
[----:B------:R-:W-:Y:S02]  /*4030*/  SEL R22, R46, R22, !P3 ;  /* 0x000000162e167207 */ /* 0x000fe40005800000 */
[----:B------:R-:W-:Y:S01]  /*4040*/  IADD3 R219, P4, R219, UR8, RZ ;  /* 0x00000008dbdb7c10 */ /* 0x000fe2000ff9e0ff */
[----:B------:R-:W-:Y:S01]  /*4050*/  IMAD R238, R18, UR4, RZ ;  /* 0x0000000412ee7c24 */ /* 0x000fe2000f8e02ff */
[----:B------:R-:W-:Y:S01]  /*4060*/  IADD3.X R243, R243, UR9, RZ, P0, !PT ;  /* 0x00000009f3f37c10 */ /* 0x000fe200087fe4ff */
[----:B------:R-:W-:Y:S01]  /*4070*/  IMAD R22, R22, UR4, RZ ;  /* 0x0000000416167c24 */ /* 0x000fe2000f8e02ff */
[----:B------:R-:W-:Y:S02]  /*4080*/  IADD3.X R233, R233, UR9, RZ, P5, !PT ;  /* 0x00000009e9e97c10 */ /* 0x000fe4000affe4ff */
[----:B0-----:R-:W-:-:S02]  /*4090*/  IADD3 R154, P0, R26, UR8, RZ ;  /* 0x000000081a9a7c10 */ /* 0x001fc4000ff1e0ff */
[C---:B------:R-:W-:Y:S02]  /*40a0*/  SEL R19, R46.reuse, R19, !P3 ;  /* 0x000000132e137207 */ /* 0x040fe40005800000 */
[C---:B------:R-:W-:Y:S01]  /*40b0*/  SEL R23, R46.reuse, R23, !P3 ;  /* 0x000000172e177207 */ /* 0x040fe20005800000 */
[----:B------:R0:W-:Y:S01]  /*40c0*/  STL [R1+0xc], R154 ;  /* 0x00000c9a01007387 */ /* 0x0001e20000100800 */
[C---:B------:R-:W-:Y:S01]  /*40d0*/  SEL R24, R46.reuse, R24, !P3 ;  /* 0x000000182e187207 */ /* 0x040fe20005800000 */
[----:B------:R-:W-:Y:S01]  /*40e0*/  IMAD R240, R19, UR4, RZ ;  /* 0x0000000413f07c24 */ /* 0x000fe2000f8e02ff */
[C---:B------:R-:W-:Y:S01]  /*40f0*/  SEL R28, R46.reuse, R28, !P3 ;  /* 0x0000001c2e1c7207 */ /* 0x040fe20005800000 */
[----:B------:R-:W-:Y:S01]  /*4100*/  IMAD R23, R23, UR4, RZ ;  /* 0x0000000417177c24 */ /* 0x000fe2000f8e02ff */
[----:B------:R-:W-:Y:S01]  /*4110*/  SEL R29, R46, R29, !P3 ;  /* 0x0000001d2e1d7207 */ /* 0x000fe20005800000 */
[----:B------:R-:W-:Y:S01]  /*4120*/  IMAD R24, R24, UR4, RZ ;  /* 0x0000000418187c24 */ /* 0x000fe2000f8e02ff */
[----:B------:R-:W-:Y:S01]  /*4130*/  SEL R30, R46, R30, !P3 ;  /* 0x0000001e2e1e7207 */ /* 0x000fe20005800000 */
[----:B------:R-:W-:Y:S01]  /*4140*/  IMAD R28, R28, UR4, RZ ;  /* 0x000000041c1c7c24 */ /* 0x000fe2000f8e02ff */
[C---:B------:R-:W-:Y:S01]  /*4150*/  SEL R31, R46.reuse, R31, !P3 ;  /* 0x0000001f2e1f7207 */ /* 0x040fe20005800000 */
        /* <DEDUP_REMOVED lines=69> */
[----:B------:R-:W-:Y:S01]  /*45b0*/  SHF.R.S32.HI R235, RZ, 0x1f, R236 ;  /* 0x0000001fffeb7819 */ /* 0x000fe200000114ec */
[----:B------:R-:W-:Y:S01]  /*45c0*/  IMAD R56, R56, UR4, RZ ;  /* 0x0000000438387c24 */ /* 0x000fe2000f8e02ff */
[----:B------:R-:W-:Y:S01]  /*45d0*/  IADD3.X R217, R217, UR9, RZ, P4, !PT ;  /* 0x00000009d9d97c10 */ /* 0x000fe2000a7fe4ff */
[----:B------:R-:W-:Y:S01]  /*45e0*/  IMAD R66, R66, UR4, RZ ;  /* 0x0000000442427c24 */ /* 0x000fe2000f8e02ff */
[----:B------:R-:W-:-:S02]  /*45f0*/  SHF.R.S32.HI R245, RZ, 0x1f, R48 ;  /* 0x0000001ffff57819 */ /* 0x000fc40000011430 */
[----:B------:R-:W-:Y:S02]  /*4600*/  CS2R R68, SRZ ;  /* 0x0000000000447805 */ /* 0x000fe4000001ff00 */
[----:B------:R-:W-:Y:S02]  /*4610*/  IADD3 R246, P5, R48, UR8, RZ ;  /* 0x0000000830f67c10 */ /* 0x000fe4000ffbe0ff */
[----:B------:R-:W-:Y:S02]  /*4620*/  CS2R R48, SRZ ;  /* 0x0000000000307805 */ /* 0x000fe4000001ff00 */
[----:B------:R-:W-:Y:S02]  /*4630*/  SEL R46, R46, R80, !P3 ;  /* 0x000000502e2e7207 */ /* 0x000fe40005800000 */
[----:B------:R-:W-:Y:S02]  /*4640*/  CS2R R70, SRZ ;  /* 0x0000000000467805 */ /* 0x000fe4000001ff00 */
[----:B------:R-:W-:-:S02]  /*4650*/  SHF.R.S32.HI R221, RZ, 0x1f, R223 ;  /* 0x0000001fffdd7819 */ /* 0x000fc400000114df */
[----:B------:R-:W-:Y:S02]  /*4660*/  CS2R R72, SRZ ;  /* 0x0000000000487805 */ /* 0x000fe4000001ff00 */
[----:B------:R-:W-:Y:S01]  /*4670*/  IADD3 R236, P4, R236, UR8, RZ ;  /* 0x00000008ecec7c10 */ /* 0x000fe2000ff9e0ff */
[----:B------:R-:W-:Y:S01]  /*4680*/  IMAD R17, R46, UR4, RZ ;  /* 0x000000042e117c24 */ /* 0x000fe2000f8e02ff */
[----:B------:R-:W-:Y:S01]  /*4690*/  SHF.R.S32.HI R15, RZ, 0x1f, R44 ;  /* 0x0000001fff0f7819 */ /* 0x000fe2000001142c */
[----:B------:R-:W-:Y:S01]  /*46a0*/  UIADD3 UR4, UR12, 0x2000, URZ ;  /* 0x000020000c047890 */ /* 0x000fe2000fffe03f */
[----:B------:R-:W-:Y:S02]  /*46b0*/  IADD3 R0, P2, R44, UR8, RZ ;  /* 0x000000082c007c10 */ /* 0x000fe4000ff5e0ff */
[----:B------:R-:W-:Y:S02]  /*46c0*/  CS2R R44, SRZ ;  /* 0x00000000002c7805 */ /* 0x000fe4000001ff00 */
[----:B------:R-:W-:Y:S01]  /*46d0*/  IADD3 R223, P3, R223, UR8, RZ ;  /* 0x00000008dfdf7c10 */ /* 0x000fe2000ff7e0ff */
[----:B------:R-:W-:Y:S01]  /*46e0*/  USHF.R.U32.HI UR4, URZ, 0x4, UR4 ;  /* 0x000000043f047899 */ /* 0x000fe20008011604 */
[----:B------:R-:W-:-:S02]  /*46f0*/  IADD3.X R245, R245, UR9, RZ, P5, !PT ;  /* 0x00000009f5f57c10 */ /* 0x000fc4000affe4ff */
[----:B------:R-:W-:Y:S02]  /*4700*/  CS2R R46, SRZ ;  /* 0x00000000002e7805 */ /* 0x000fe4000001ff00 */
[----:B------:R-:W-:Y:S01]  /*4710*/  IADD3.X R235, R235, UR9, RZ, P4, !PT ;  /* 0x00000009ebeb7c10 */ /* 0x000fe2000a7fe4ff */
[----:B------:R-:W-:Y:S01]  /*4720*/  USGXT.U32 UR4, UR4, 0xe ;  /* 0x0000000e0404789a */ /* 0x000fe20008000000 */
[----:B0-----:R-:W-:Y:S02]  /*4730*/  IADD3 R154, P5, R27, UR8, RZ ;  /* 0x000000081b9a7c10 */ /* 0x001fe4000ffbe0ff */
[----:B------:R-:W-:Y:S02]  /*4740*/  CS2R R74, SRZ ;  /* 0x00000000004a7805 */ /* 0x000fe4000001ff00 */
[----:B------:R-:W-:Y:S02]  /*4750*/  IADD3.X R15, R15, UR9, RZ, P2, !PT ;  /* 0x000000090f0f7c10 */ /* 0x000fe400097fe4ff */
[----:B------:R-:W-:-:S02]  /*4760*/  CS2R R76, SRZ ;  /* 0x00000000004c7805 */ /* 0x000fc4000001ff00 */
[----:B------:R-:W-:Y:S01]  /*4770*/  SHF.R.S32.HI R225, RZ, 0x1f, R227 ;  /* 0x0000001fffe17819 */ /* 0x000fe200000114e3 */
[----:B------:R0:W-:Y:S01]  /*4780*/  STL [R1+0x14], R154 ;  /* 0x0000149a01007387 */ /* 0x0001e20000100800 */
[----:B------:R-:W-:Y:S02]  /*4790*/  SHF.R.S32.HI R237, RZ, 0x1f, R238 ;  /* 0x0000001fffed7819 */ /* 0x000fe400000114ee */
[----:B------:R-:W-:Y:S02]  /*47a0*/  CS2R R78, SRZ ;  /* 0x00000000004e7805 */ /* 0x000fe4000001ff00 */
[----:B------:R-:W-:Y:S02]  /*47b0*/  IADD3.X R221, R221, UR9, RZ, P3, !PT ;  /* 0x00000009dddd7c10 */ /* 0x000fe40009ffe4ff */
[----:B------:R-:W-:Y:S02]  /*47c0*/  CS2R R80, SRZ ;  /* 0x0000000000507805 */ /* 0x000fe4000001ff00 */
[----:B------:R-:W-:Y:S01]  /*47d0*/  SHF.R.S32.HI R247, RZ, 0x1f, R22 ;  /* 0x0000001ffff77819 */ /* 0x000fe20000011416 */
[----:B------:R-:W-:Y:S01]  /*47e0*/  UIADD3.64 UR10, UR4, -UR10, URZ ;  /* 0x8000000a040a7297 */ /* 0x000fe2000fffe03f */
[----:B------:R-:W-:-:S02]  /*47f0*/  IADD3 R248, P4, R22, UR8, RZ ;  /* 0x0000000816f87c10 */ /* 0x000fc4000ff9e0ff */
[----:B------:R-:W-:Y:S02]  /*4800*/  IADD3 R227, P2, R227, UR8, RZ ;  /* 0x00000008e3e37c10 */ /* 0x000fe4000ff5e0ff */
[----:B------:R-:W-:Y:S02]  /*4810*/  IADD3 R238, P3, R238, UR8, RZ ;  /* 0x00000008eeee7c10 */ /* 0x000fe4000ff7e0ff */
[----:B------:R-:W-:Y:S02]  /*4820*/  IADD3.X R247, R247, UR9, RZ, P4, !PT ;  /* 0x00000009f7f77c10 */ /* 0x000fe4000a7fe4ff */
[----:B------:R-:W-:Y:S02]  /*4830*/  SHF.R.S32.HI R239, RZ, 0x1f, R240 ;  /* 0x0000001fffef7819 */ /* 0x000fe400000114f0 */
[----:B------:R-:W-:Y:S02]  /*4840*/  IADD3.X R225, R225, UR9, RZ, P2, !PT ;  /* 0x00000009e1e17c10 */ /* 0x000fe400097fe4ff */
[----:B------:R-:W-:-:S02]  /*4850*/  IADD3.X R237, R237, UR9, RZ, P3, !PT ;  /* 0x00000009eded7c10 */ /* 0x000fc40009ffe4ff */
[----:B0-----:R-:W-:Y:S02]  /*4860*/  IADD3 R154, P4, R28, UR8, RZ ;  /* 0x000000081c9a7c10 */ /* 0x001fe4000ff9e0ff */
[----:B------:R-:W-:Y:S02]  /*4870*/  IADD3 R240, P2, R240, UR8, RZ ;  /* 0x00000008f0f07c10 */ /* 0x000fe4000ff5e0ff */
[----:B------:R-:W-:Y:S01]  /*4880*/  SHF.R.S32.HI R249, RZ, 0x1f, R23 ;  /* 0x0000001ffff97819 */ /* 0x000fe20000011417 */
[----:B------:R0:W-:Y:S01]  /*4890*/  STL [R1+0x1c], R154 ;  /* 0x00001c9a01007387 */ /* 0x0001e20000100800 */
[----:B------:R-:W-:Y:S02]  /*48a0*/  IADD3 R250, P3, R23, UR8, RZ ;  /* 0x0000000817fa7c10 */ /* 0x000fe4000ff7e0ff */
[----:B------:R-:W-:Y:S02]  /*48b0*/  IADD3.X R239, R239, UR9, RZ, P2, !PT ;  /* 0x00000009efef7c10 */ /* 0x000fe400097fe4ff */
[----:B------:R-:W-:-:S02]  /*48c0*/  IADD3.X R249, R249, UR9, RZ, P3, !PT ;  /* 0x00000009f9f97c10 */ /* 0x000fc40009ffe4ff */
[----:B------:R-:W-:Y:S02]  /*48d0*/  SHF.R.S32.HI R251, RZ, 0x1f, R24 ;  /* 0x0000001ffffb7819 */ /* 0x000fe40000011418 */
[----:B------:R-:W-:Y:S02]  /*48e0*/  IADD3 R252, P2, R24, UR8, RZ ;  /* 0x0000000818fc7c10 */ /* 0x000fe4000ff5e0ff */
[----:B0-----:R-:W-:Y:S02]  /*48f0*/  IADD3 R154, P3, R50, UR8, RZ ;  /* 0x00000008329a7c10 */ /* 0x001fe4000ff7e0ff */
[----:B------:R-:W-:Y:S02]  /*4900*/  SHF.R.S32.HI R22, RZ, 0x1f, R25 ;  /* 0x0000001fff167819 */ /* 0x000fe40000011419 */
[----:B------:R-:W-:Y:S01]  /*4910*/  IADD3.X R251, R251, UR9, RZ, P2, !PT ;  /* 0x00000009fbfb7c10 */ /* 0x000fe200097fe4ff */
[----:B------:R0:W-:Y:S01]  /*4920*/  STL [R1+0x24], R154 ;  /* 0x0000249a01007387 */ /* 0x0001e20000100800 */
[----:B------:R-:W-:-:S02]  /*4930*/  IADD3 R155, P2, R29, UR8, RZ ;  /* 0x000000081d9b7c10 */ /* 0x000fc4000ff5e0ff */
[----:B------:R-:W-:Y:S02]  /*4940*/  SHF.R.S32.HI R23, RZ, 0x1f, R26 ;  /* 0x0000001fff177819 */ /* 0x000fe4000001141a */
[----:B------:R-:W-:Y:S01]  /*4950*/  SHF.R.S32.HI R24, RZ, 0x1f, R27 ;  /* 0x0000001fff187819 */ /* 0x000fe2000001141b */
[----:B------:R1:W-:Y:S01]  /*4960*/  STL [R1+0x2c], R155 ;  /* 0x00002c9b01007387 */ /* 0x0003e20000100800 */
[----:B------:R-:W-:Y:S02]  /*4970*/  SHF.R.S32.HI R25, RZ, 0x1f, R28 ;  /* 0x0000001fff197819 */ /* 0x000fe4000001141c */
[----:B------:R-:W-:Y:S02]  /*4980*/  SHF.R.S32.HI R26, RZ, 0x1f, R50 ;  /* 0x0000001fff1a7819 */ /* 0x000fe40000011432 */
[----:B0-----:R-:W-:Y:S02]  /*4990*/  IADD3.X R154, R22, UR9, RZ, P1, !PT ;  /* 0x00000009169a7c10 */ /* 0x001fe40008ffe4ff */
[----:B------:R-:W-:-:S02]  /*49a0*/  SHF.R.S32.HI R27, RZ, 0x1f, R29 ;  /* 0x0000001fff1b7819 */ /* 0x000fc4000001141d */
[----:B------:R-:W-:Y:S01]  /*49b0*/  SHF.R.S32.HI R28, RZ, 0x1f, R30 ;  /* 0x0000001fff1c7819 */ /* 0x000fe2000001141e */
[----:B------:R0:W-:Y:S01]  /*49c0*/  STL [R1], R154 ;  /* 0x0000009a01007387 */ /* 0x0001e20000100800 */
[----:B-1----:R-:W-:Y:S02]  /*49d0*/  IADD3 R155, P1, R30, UR8, RZ ;  /* 0x000000081e9b7c10 */ /* 0x002fe4000ff3e0ff */
[----:B------:R-:W-:Y:S02]  /*49e0*/  SHF.R.S32.HI R22, RZ, 0x1f, R31 ;  /* 0x0000001fff167819 */ /* 0x000fe4000001141f */
[----:B------:R-:W-:Y:S01]  /*49f0*/  IADD3.X R10, R10, UR9, RZ, P6, !PT ;  /* 0x000000090a0a7c10 */ /* 0x000fe2000b7fe4ff */
[----:B------:R1:W-:Y:S01]  /*4a00*/  STL [R1+0x34], R155 ;  /* 0x0000349b01007387 */ /* 0x0003e20000100800 */
[----:B------:R-:W-:Y:S02]  /*4a10*/  SHF.R.S32.HI R12, RZ, 0x6, R12 ;  /* 0x00000006ff0c7819 */ /* 0x000fe4000001140c */
[----:B0-----:R-:W-:-:S02]  /*4a20*/  IADD3.X R154, R23, UR9, RZ, P0, !PT ;  /* 0x00000009179a7c10 */ /* 0x001fc400087fe4ff */
[----:B------:R-:W-:-:S03]  /*4a30*/  SHF.R.S32.HI R23, RZ, 0x1f, R32 ;  /* 0x0000001fff177819 */ /* 0x000fc60000011420 */
[----:B------:R0:W-:Y:S01]  /*4a40*/  STL [R1+0x8], R154 ;  /* 0x0000089a01007387 */ /* 0x0001e20000100800 */
[----:B-1----:R-:W-:Y:S02]  /*4a50*/  IADD3 R155, P0, R31, UR8, RZ ;  /* 0x000000081f9b7c10 */ /* 0x002fe4000ff1e0ff */
[----:B------:R-:W-:-:S03]  /*4a60*/  CS2R R30, SRZ ;  /* 0x00000000001e7805 */ /* 0x000fc6000001ff00 */
[----:B------:R1:W-:Y:S01]  /*4a70*/  STL [R1+0x3c], R155 ;  /* 0x00003c9b01007387 */ /* 0x0003e20000100800 */
[----:B0-----:R-:W-:Y:S02]  /*4a80*/  IADD3.X R154, R24, UR9, RZ, P5, !PT ;  /* 0x00000009189a7c10 */ /* 0x001fe4000affe4ff */
[----:B------:R-:W-:-:S03]  /*4a90*/  SHF.R.S32.HI R24, RZ, 0x1f, R33 ;  /* 0x0000001fff187819 */ /* 0x000fc60000011421 */
[----:B------:R0:W-:Y:S01]  /*4aa0*/  STL [R1+0x10], R154 ;  /* 0x0000109a01007387 */ /* 0x0001e20000100800 */
[----:B-1----:R-:W-:-:S05]  /*4ab0*/  IADD3 R155, P5, R32, UR8, RZ ;  /* 0x00000008209b7c10 */ /* 0x002fca000ffbe0ff */
[----:B------:R1:W-:Y:S01]  /*4ac0*/  STL [R1+0x44], R155 ;  /* 0x0000449b01007387 */ /* 0x0003e20000100800 */
[----:B0-----:R-:W-:Y:S02]  /*4ad0*/  IADD3.X R154, R25, UR9, RZ, P4, !PT ;  /* 0x00000009199a7c10 */ /* 0x001fe4000a7fe4ff */
        /* <DEDUP_REMOVED lines=154> */
[----:B0-----:R-:W-:-:S05]  /*5480*/  IADD3.X R154, R25, UR9, RZ, P0, !PT ;  /* 0x00000009199a7c10 */ /* 0x001fca00087fe4ff */
[----:B------:R0:W-:Y:S01]  /*5490*/  STL [R1+0xf8], R154 ;  /* 0x0000f89a01007387 */ /* 0x0001e20000100800 */
[----:B-1----:R-:W-:Y:S02]  /*54a0*/  IADD3 R155, P0, R21, UR8, RZ ;  /* 0x00000008159b7c10 */ /* 0x002fe4000ff1e0ff */
[----:B------:R-:W-:-:S03]  /*54b0*/  SHF.R.S32.HI R21, RZ, 0x1f, R20 ;  /* 0x0000001fff157819 */ /* 0x000fc60000011414 */
[----:B------:R1:W-:Y:S01]  /*54c0*/  STL [R1+0x12c], R155 ;  /* 0x00012c9b01007387 */ /* 0x0003e20000100800 */
[----:B0-----:R-:W-:-:S05]  /*54d0*/  IADD3.X R154, R26, UR9, RZ, P5, !PT ;  /* 0x000000091a9a7c10 */ /* 0x001fca000affe4ff */
[----:B------:R0:W-:Y:S01]  /*54e0*/  STL [R1+0x100], R154 ;  /* 0x0001009a01007387 */ /* 0x0001e20000100800 */
[----:B-1----:R-:W-:Y:S02]  /*54f0*/  IADD3 R155, P5, R20, UR8, RZ ;  /* 0x00000008149b7c10 */ /* 0x002fe4000ffbe0ff */
[----:B------:R-:W-:Y:S02]  /*5500*/  SHF.R.S32.HI R20, RZ, 0x1f, R19 ;  /* 0x0000001fff147819 */ /* 0x000fe40000011413 */
[----:B------:R-:W-:Y:S01]  /*5510*/  IADD3.X R21, R21, UR9, RZ, P5, !PT ;  /* 0x0000000915157c10 */ /* 0x000fe2000affe4ff */
[----:B------:R1:W-:Y:S01]  /*5520*/  STL [R1+0x134], R155 ;  /* 0x0001349b01007387 */ /* 0x0003e20000100800 */
[----:B0-----:R-:W-:Y:S02]  /*5530*/  IADD3.X R154, R27, UR9, RZ, P4, !PT ;  /* 0x000000091b9a7c10 */ /* 0x001fe4000a7fe4ff */
[----:B------:R-:W-:-:S03]  /*5540*/  CS2R R26, SRZ ;  /* 0x00000000001a7805 */ /* 0x000fc6000001ff00 */
        /* <DEDUP_REMOVED lines=9> */
[----:B------:R-:W-:-:S03]  /*55e0*/  SHF.R.S32.HI R18, RZ, 0x1f, R5 ;  /* 0x0000001fff127819 */ /* 0x000fc60000011405 */
[----:B------:R-:W-:Y:S01]  /*55f0*/  STL [R1+0x144], R155 ;  /* 0x0001449b01007387 */ /* 0x000fe20000100800 */
[----:B0-----:R-:W-:Y:S02]  /*5600*/  IADD3.X R154, R22, UR9, RZ, P2, !PT ;  /* 0x00000009169a7c10 */ /* 0x001fe400097fe4ff */
[----:B------:R-:W-:Y:S02]  /*5610*/  IADD3 R22, P2, R5, UR8, RZ ;  /* 0x0000000805167c10 */ /* 0x000fe4000ff5e0ff */
[----:B------:R-:W-:Y:S01]  /*5620*/  SHF.R.S32.HI R5, RZ, 0x1f, R3 ;  /* 0x0000001fff057819 */ /* 0x000fe20000011403 */
[----:B------:R0:W-:Y:S01]  /*5630*/  STL [R1+0x118], R154 ;  /* 0x0001189a01007387 */ /* 0x0001e20000100800 */
[----:B------:R-:W-:-:S03]  /*5640*/  IADD3.X R18, R18, UR9, RZ, P2, !PT ;  /* 0x0000000912127c10 */ /* 0x000fc600097fe4ff */
[----:B------:R1:W-:Y:S01]  /*5650*/  STL [R1+0x14c], R22 ;  /* 0x00014c1601007387 */ /* 0x0003e20000100800 */
[----:B0-----:R-:W-:Y:S02]  /*5660*/  IADD3.X R154, R23, UR9, RZ, P1, !PT ;  /* 0x00000009179a7c10 */ /* 0x001fe40008ffe4ff */
[----:B------:R-:W-:Y:S02]  /*5670*/  IADD3 R23, P1, R3, UR8, RZ ;  /* 0x0000000803177c10 */ /* 0x000fe4000ff3e0ff */
[----:B-1----:R-:W-:Y:S01]  /*5680*/  IADD3.X R22, R24, UR9, RZ, P0, !PT ;  /* 0x0000000918167c10 */ /* 0x002fe200087fe4ff */
[----:B------:R-:W-:Y:S01]  /*5690*/  STL [R1+0x120], R154 ;  /* 0x0001209a01007387 */ /* 0x000fe20000100800 */
[----:B------:R-:W-:Y:S01]  /*56a0*/  IADD3 R3, P0, R17, UR8, RZ ;  /* 0x0000000811037c10 */ /* 0x000fe2000ff1e0ff */
[----:B------:R-:W-:Y:S01]  /*56b0*/  UIADD3 UR8, UP0, UR13, 0x2, URZ ;  /* 0x000000020d087890 */ /* 0x000fe2000ff1e03f */
[----:B------:R-:W-:Y:S01]  /*56c0*/  IADD3.X R5, R5, UR9, RZ, P1, !PT ;  /* 0x0000000905057c10 */ /* 0x000fe20008ffe4ff */
[----:B------:R-:W-:Y:S01]  /*56d0*/  STL [R1+0x154], R23 ;  /* 0x0001541701007387 */ /* 0x000fe20000100800 */
[----:B------:R-:W-:-:S03]  /*56e0*/  CS2R R24, SRZ ;  /* 0x0000000000187805 */ /* 0x000fc6000001ff00 */
[----:B------:R-:W-:Y:S04]  /*56f0*/  STL [R1+0x128], R22 ;  /* 0x0001281601007387 */ /* 0x000fe80000100800 */
[----:B------:R0:W-:Y:S04]  /*5700*/  STL [R1+0x15c], R3 ;  /* 0x00015c0301007387 */ /* 0x0001e80000100800 */
[----:B------:R-:W-:Y:S04]  /*5710*/  STL [R1+0x130], R21 ;  /* 0x0001301501007387 */ /* 0x000fe80000100800 */
[----:B------:R-:W-:Y:S01]  /*5720*/  STL [R1+0x138], R20 ;  /* 0x0001381401007387 */ /* 0x000fe20000100800 */
[----:B0-----:R-:W-:-:S05]  /*5730*/  IADD3.X R3, R19, UR9, RZ, P3, !PT ;  /* 0x0000000913037c10 */ /* 0x001fca0009ffe4ff */
[----:B------:R0:W-:Y:S04]  /*5740*/  STL [R1+0x140], R3 ;  /* 0x0001400301007387 */ /* 0x0001e80000100800 */
[----:B------:R-:W-:Y:S04]  /*5750*/  STL [R1+0x148], R18 ;  /* 0x0001481201007387 */ /* 0x000fe80000100800 */
[----:B------:R1:W-:Y:S01]  /*5760*/  STL [R1+0x150], R5 ;  /* 0x0001500501007387 */ /* 0x0003e20000100800 */
[----:B0-----:R-:W-:Y:S01]  /*5770*/  LEA.HI.X.SX32 R3, R17, UR9, 0x1, P0 ;  /* 0x0000000911037c11 */ /* 0x001fe200080f0eff */
[----:B------:R-:W-:-:S04]  /*5780*/  UIADD3.X UR9, UR5, -0x7fffffe0, URZ, UP0, !UPT ;  /* 0x8000002005097890 */ /* 0x000fc800087fe43f */
[----:B------:R0:W-:Y:S01]  /*5790*/  STL [R1+0x158], R3 ;  /* 0x0001580301007387 */ /* 0x0001e20000100800 */
[----:B------:R-:W-:Y:S01]  /*57a0*/  UIADD3.64 UR20, UR8, 0xfe, URZ ;  /* 0x000000fe08147897 */ /* 0x000fe2000fffe03f */
[C---:B-1----:R-:W-:Y:S01]  /*57b0*/  LOP3.LUT R5, R153.reuse, 0x3f, RZ, 0xc0, !PT ;  /* 0x0000003f99057812 */ /* 0x042fe200078ec0ff */
[----:B------:R-:W-:Y:S01]  /*57c0*/  UIADD3.64 UR24, UR8, 0x100, URZ ;  /* 0x0000010008187897 */ /* 0x000fe2000fffe03f */
[----:B0-----:R-:W-:-:S05]  /*57d0*/  IMAD.SHL.U32 R3, R153, 0x8, RZ ;  /* 0x0000000899037824 */ /* 0x001fca00078e00ff */
[----:B------:R0:W-:Y:S02]  /*57e0*/  STL [R1+0x174], R3 ;  /* 0x0001740301007387 */ /* 0x0001e40000100800 */
[----:B0-----:R-:W-:-:S05]  /*57f0*/  LOP3.LUT R3, R3, 0x30, RZ, 0xc0, !PT ;  /* 0x0000003003037812 */ /* 0x001fca00078ec0ff */
[----:B------:R-:W-:Y:S02]  /*5800*/  IMAD R17, R152, 0x40, R3 ;  /* 0x0000004098117824 */ /* 0x000fe400078e0203 */
[----:B------:R-:W-:Y:S01]  /*5810*/  IMAD R3, R5, UR6, RZ ;  /* 0x0000000605037c24 */ /* 0x000fe2000f8e02ff */
[----:B------:R-:W-:Y:S02]  /*5820*/  UMOV UR6, UR4 ;  /* 0x0000000400067c82 */ /* 0x000fe40008000000 */
[C---:B------:R-:W-:Y:S01]  /*5830*/  LOP3.LUT R19, R17.reuse, 0x10, RZ, 0x3c, !PT ;  /* 0x0000001011137812 */ /* 0x040fe200078e3cff */
[----:B------:R0:W-:Y:S01]  /*5840*/  STL [R1+0x160], R17 ;  /* 0x0001601101007387 */ /* 0x0001e20000100800 */
[C---:B------:R-:W-:Y:S02]  /*5850*/  LOP3.LUT R18, R17.reuse, 0x20, RZ, 0x3c, !PT ;  /* 0x0000002011127812 */ /* 0x040fe400078e3cff */
[----:B------:R-:W-:Y:S01]  /*5860*/  SHF.R.S32.HI R20, RZ, 0x1f, R3 ;  /* 0x0000001fff147819 */ /* 0x000fe20000011403 */
[----:B------:R1:W-:Y:S04]  /*5870*/  STL [R1+0x16c], R19 ;  /* 0x00016c1301007387 */ /* 0x0003e80000100800 */
[----:B------:R1:W-:Y:S01]  /*5880*/  STL [R1+0x168], R18 ;  /* 0x0001681201007387 */ /* 0x0003e20000100800 */
[----:B0-----:R-:W-:-:S05]  /*5890*/  LOP3.LUT R17, R17, 0x30, RZ, 0x3c, !PT ;  /* 0x0000003011117812 */ /* 0x001fca00078e3cff */
[----:B------:R1:W-:Y:S02]  /*58a0*/  STL [R1+0x164], R17 ;  /* 0x0001641101007387 */ /* 0x0003e40000100800 */
.L_x_2:
[----:B------:R0:W-:Y:S01]  /*58b0*/  STL [R1+0x1b8], R12 ;  /* 0x0001b80c01007387 */ /* 0x0001e20000100800 */
[C---:B------:R-:W-:Y:S02]  /*58c0*/  ISETP.GT.AND P1, PT, R4.reuse, RZ, PT ;  /* 0x000000ff0400720c */ /* 0x040fe40003f24270 */
[----:B------:R-:W-:Y:S01]  /*58d0*/  ISETP.GT.AND P3, PT, R4, 0x1, PT ;  /* 0x000000010400780c */ /* 0x000fe20003f64270 */
[----:B-----5:R2:W-:Y:S01]  /*58e0*/  STL [R1+0x178], R2 ;  /* 0x0001780201007387 */ /* 0x0205e20000100800 */
[----:B------:R-:W-:Y:S02]  /*58f0*/  IADD3 R20, P2, R6, UR16, RZ ;  /* 0x0000001006147c10 */ /* 0x000fe4000ff5e0ff */
[----:B------:R-:W-:Y:S02]  /*5900*/  PRMT R160, RZ, 0x7610, R160 ;  /* 0x00007610ffa07816 */ /* 0x000fe400000000a0 */
[----:B------:R-:W-:Y:S01]  /*5910*/  PRMT R161, RZ, 0x7610, R161 ;  /* 0x00007610ffa17816 */ /* 0x000fe200000000a1 */
[----:B0-----:R-:W0:Y:S01]  /*5920*/  LDC R12, c[0x0][0x238] ;  /* 0x00008e00ff0c7b82 */ /* 0x001e220000000800 */
[----:B------:R-:W-:-:S03]  /*5930*/  ISETP.GT.AND P0, PT, R4, 0x2, PT ;  /* 0x000000020400780c */ /* 0x000fc60003f04270 */
[----:B-1----:R-:W-:Y:S01]  /*5940*/  @P1 IMAD.MOV.U32 R18, RZ, RZ, R6 ;  /* 0x000000ffff121224 */ /* 0x002fe200078e0006 */
[----:B------:R-:W-:Y:S01]  /*5950*/  PRMT R162, RZ, 0x7610, R162 ;  /* 0x00007610ffa27816 */ /* 0x000fe200000000a2 */
[----:B------:R-:W-:Y:S01]  /*5960*/  @P1 IMAD.MOV.U32 R19, RZ, RZ, R11 ;  /* 0x000000ffff131224 */ /* 0x000fe200078e000b */
[----:B------:R-:W-:Y:S01]  /*5970*/  ISETP.GT.AND P4, PT, R4, 0x4, PT ;  /* 0x000000040400780c */ /* 0x000fe20003f84270 */
[----:B--2---:R-:W2:Y:S04]  /*5980*/  LDL R2, [R1+0x160] ;  /* 0x0001600001027983 */ /* 0x004ea80000100800 */
[----:B------:R1:W3:Y:S01]  /*5990*/  @P1 LDG.E.U8 R160, desc[UR14][R18.64] ;  /* 0x0000000e12a01981 */ /* 0x0002e2000c1e1100 */
[C---:B0-----:R-:W-:Y:S01]  /*59a0*/  LEA.HI.X.SX32 R21, R12.reuse, R11, 0x1, P2 ;  /* 0x0000000b0c157211 */ /* 0x041fe200010f0eff */
[----:B------:R-:W-:-:S04]  /*59b0*/  IMAD.SHL.U32 R17, R12, 0x2, RZ ;  /* 0x000000020c117824 */ /* 0x000fc800078e00ff */
[----:B------:R0:W4:Y:S01]  /*59c0*/  @P3 LDG.E.U8 R161, desc[UR14][R20.64] ;  /* 0x0000000e14a13981 */ /* 0x000122000c1e1100 */
[CC--:B-1----:R-:W-:Y:S02]  /*59d0*/  IADD3 R18, P1, R17.reuse, R6.reuse, RZ ;  /* 0x0000000611127210 */ /* 0x0c2fe40007f3e0ff */
[----:B------:R-:W-:Y:S02]  /*59e0*/  ISETP.GT.AND P3, PT, R4, 0x3, PT ;  /* 0x000000030400780c */ /* 0x000fe40003f64270 */
[----:B------:R-:W-:Y:S01]  /*59f0*/  LEA.HI.X.SX32 R19, R17, R11, 0x1, P1 ;  /* 0x0000000b11137211 */ /* 0x000fe200008f0eff */
[C---:B0-----:R-:W-:Y:S01]  /*5a00*/  IMAD R21, R12.reuse, 0x3, RZ ;  /* 0x000000030c157824 */ /* 0x041fe200078e02ff */
[----:B------:R-:W-:Y:S01]  /*5a10*/  PRMT R163, RZ, 0x7610, R163 ;  /* 0x00007610ffa37816 */ /* 0x000fe200000000a3 */
[C---:B------:R-:W-:Y:S02]  /*5a20*/  IMAD.SHL.U32 R17, R12.reuse, 0x4, RZ ;  /* 0x000000040c117824 */ /* 0x040fe400078e00ff */
[----:B------:R0:W2:Y:S01]  /*5a30*/  @P0 LDG.E.U8 R162, desc[UR14][R18.64] ;  /* 0x0000000e12a20981 */ /* 0x0000a2000c1e1100 */
[----:B------:R-:W-:Y:S01]  /*5a40*/  IADD3 R20, P2, R21, R6, RZ ;  /* 0x0000000615147210 */ /* 0x000fe20007f5e0ff */
[----:B------:R-:W-:Y:S01]  /*5a50*/  IMAD R22, R12, 0x5, RZ ;  /* 0x000000050c167824 */ /* 0x000fe200078e02ff */
[----:B------:R-:W-:-:S02]  /*5a60*/  ISETP.GT.AND P0, PT, R4, 0x5, PT ;  /* 0x000000050400780c */ /* 0x000fc40003f04270 */
[----:B------:R-:W-:Y:S02]  /*5a70*/  LEA.HI.X.SX32 R21, R21, R11, 0x1, P2 ;  /* 0x0000000b15157211 */ /* 0x000fe400010f0eff */
[----:B0-----:R-:W-:-:S03]  /*5a80*/  IADD3 R18, P1, R17, R6, RZ ;  /* 0x0000000611127210 */ /* 0x001fc60007f3e0ff */
[----:B------:R0:W3:Y:S01]  /*5a90*/  @P3 LDG.E.U8 R163, desc[UR14][R20.64] ;  /* 0x0000000e14a33981 */ /* 0x0000e2000c1e1100 */
[----:B------:R-:W-:Y:S02]  /*5aa0*/  PRMT R180, RZ, 0x7610, R180 ;  /* 0x00007610ffb47816 */ /* 0x000fe400000000b4 */
[----:B------:R-:W-:Y:S02]  /*5ab0*/  LEA.HI.X.SX32 R19, R17, R11, 0x1, P1 ;  /* 0x0000000b11137211 */ /* 0x000fe400008f0eff */
[----:B------:R-:W-:Y:S01]  /*5ac0*/  PRMT R181, RZ, 0x7610, R181 ;  /* 0x00007610ffb57816 */ /* 0x000fe200000000b5 */
[----:B------:R-:W-:Y:S01]  /*5ad0*/  IMAD R17, R12, 0x6, RZ ;  /* 0x000000060c117824 */ /* 0x000fe200078e02ff */
[----:B------:R-:W-:Y:S01]  /*5ae0*/  ISETP.GT.AND P3, PT, R4, 0x6, PT ;  /* 0x000000060400780c */ /* 0x000fe20003f64270 */
[----:B------:R1:W4:Y:S01]  /*5af0*/  @P4 LDG.E.U8 R180, desc[UR14][R18.64] ;  /* 0x0000000e12b44981 */ /* 0x000322000c1e1100 */
[----:B0-----:R-:W-:Y:S02]  /*5b00*/  IADD3 R20, P1, R22, R6, RZ ;  /* 0x0000000616147210 */ /* 0x001fe40007f3e0ff */
[----:B------:R-:W-:-:S02]  /*5b10*/  ISETP.GT.AND P4, PT, R4, 0x7, PT ;  /* 0x000000070400780c */ /* 0x000fc40003f84270 */
[----:B------:R-:W-:Y:S01]  /*5b20*/  LEA.HI.X.SX32 R21, R22, R11, 0x1, P1 ;  /* 0x0000000b16157211 */ /* 0x000fe200008f0eff */
[----:B------:R-:W-:Y:S01]  /*5b30*/  IMAD R22, R12, 0x7, RZ ;  /* 0x000000070c167824 */ /* 0x000fe200078e02ff */
[----:B-1----:R-:W-:-:S03]  /*5b40*/  IADD3 R18, P2, R17, R6, RZ ;  /* 0x0000000611127210 */ /* 0x002fc60007f5e0ff */
[----:B------:R0:W4:Y:S01]  /*5b50*/  @P0 LDG.E.U8 R181, desc[UR14][R20.64] ;  /* 0x0000000e14b50981 */ /* 0x000122000c1e1100 */
[----:B------:R-:W-:Y:S02]  /*5b60*/  PRMT R182, RZ, 0x7610, R182 ;  /* 0x00007610ffb67816 */ /* 0x000fe400000000b6 */
[----:B------:R-:W-:Y:S02]  /*5b70*/  PRMT R183, RZ, 0x7610, R183 ;  /* 0x00007610ffb77816 */ /* 0x000fe400000000b7 */
[-C--:B------:R-:W-:Y:S02]  /*5b80*/  LEA.HI.X.SX32 R19, R17, R11.reuse, 0x1, P2 ;  /* 0x0000000b11137211 */ /* 0x080fe400010f0eff */
[----:B0-----:R-:W-:Y:S01]  /*5b90*/  IADD3 R20, P1, R22, R6, RZ ;  /* 0x0000000616147210 */ /* 0x001fe20007f3e0ff */
[----:B------:R-:W-:Y:S01]  /*5ba0*/  IMAD.SHL.U32 R17, R12, 0x8, RZ ;  /* 0x000000080c117824 */ /* 0x000fe200078e00ff */
[----:B------:R-:W-:Y:S01]  /*5bb0*/  ISETP.GT.AND P0, PT, R4, 0x8, PT ;  /* 0x000000080400780c */ /* 0x000fe20003f04270 */
[----:B------:R0:W4:Y:S01]  /*5bc0*/  @P3 LDG.E.U8 R182, desc[UR14][R18.64] ;  /* 0x0000000e12b63981 */ /* 0x000122000c1e1100 */
[----:B------:R-:W-:-:S02]  /*5bd0*/  LEA.HI.X.SX32 R21, R22, R11, 0x1, P1 ;  /* 0x0000000b16157211 */ /* 0x000fc400008f0eff */
[----:B------:R-:W-:-:S03]  /*5be0*/  ISETP.GT.AND P3, PT, R4, 0x9, PT ;  /* 0x000000090400780c */ /* 0x000fc60003f64270 */
[----:B------:R1:W4:Y:S01]  /*5bf0*/  @P4 LDG.E.U8 R183, desc[UR14][R20.64] ;  /* 0x0000000e14b74981 */ /* 0x000322000c1e1100 */
[----:B------:R-:W-:Y:S02]  /*5c00*/  PRMT R184, RZ, 0x7610, R184 ;  /* 0x00007610ffb87816 */ /* 0x000fe400000000b8 */
[----:B0-----:R-:W-:Y:S01]  /*5c10*/  IADD3 R18, P1, R17, R6, RZ ;  /* 0x0000000611127210 */ /* 0x001fe20007f3e0ff */
[----:B-1----:R-:W-:-:S03]  /*5c20*/  IMAD R21, R12, 0x9, RZ ;  /* 0x000000090c157824 */ /* 0x002fc600078e02ff */
[-C--:B------:R-:W-:Y:S01]  /*5c30*/  LEA.HI.X.SX32 R19, R17, R11.reuse, 0x1, P1 ;  /* 0x0000000b11137211 */ /* 0x080fe200008f0eff */
[----:B------:R-:W-:Y:S01]  /*5c40*/  IMAD R17, R12, 0xa, RZ ;  /* 0x0000000a0c117824 */ /* 0x000fe200078e02ff */
[----:B------:R-:W-:Y:S02]  /*5c50*/  ISETP.GT.AND P4, PT, R4, 0xa, PT ;  /* 0x0000000a0400780c */ /* 0x000fe40003f84270 */
[C---:B------:R-:W-:Y:S01]  /*5c60*/  IADD3 R20, P2, R21.reuse, R6, RZ ;  /* 0x0000000615147210 */ /* 0x040fe20007f5e0ff */
[----:B------:R0:W4:Y:S01]  /*5c70*/  @P0 LDG.E.U8 R184, desc[UR14][R18.64] ;  /* 0x0000000e12b80981 */ /* 0x000122000c1e1100 */
[----:B------:R-:W-:Y:S01]  /*5c80*/  PRMT R185, RZ, 0x7610, R185 ;  /* 0x00007610ffb97816 */ /* 0x000fe200000000b9 */
[----:B------:R-:W-:Y:S01]  /*5c90*/  IMAD R22, R12, 0xb, RZ ;  /* 0x0000000b0c167824 */ /* 0x000fe200078e02ff */
[----:B------:R-:W-:Y:S02]  /*5ca0*/  LEA.HI.X.SX32 R21, R21, R11, 0x1, P2 ;  /* 0x0000000b15157211 */ /* 0x000fe400010f0eff */
[----:B------:R-:W-:-:S02]  /*5cb0*/  ISETP.GT.AND P0, PT, R4, 0xb, PT ;  /* 0x0000000b0400780c */ /* 0x000fc40003f04270 */
[----:B------:R-:W-:Y:S01]  /*5cc0*/  PRMT R186, RZ, 0x7610, R186 ;  /* 0x00007610ffba7816 */ /* 0x000fe200000000ba */
[----:B------:R1:W4:Y:S01]  /*5cd0*/  @P3 LDG.E.U8 R185, desc[UR14][R20.64] ;  /* 0x0000000e14b93981 */ /* 0x000322000c1e1100 */
[----:B0-----:R-:W-:-:S04]  /*5ce0*/  IADD3 R18, P1, R17, R6, RZ ;  /* 0x0000000611127210 */ /* 0x001fc80007f3e0ff */
[----:B------:R-:W-:Y:S02]  /*5cf0*/  LEA.HI.X.SX32 R19, R17, R11, 0x1, P1 ;  /* 0x0000000b11137211 */ /* 0x000fe400008f0eff */
[----:B-1----:R-:W-:-:S03]  /*5d00*/  IADD3 R20, P1, R22, R6, RZ ;  /* 0x0000000616147210 */ /* 0x002fc60007f3e0ff */
[----:B------:R0:W4:Y:S01]  /*5d10*/  @P4 LDG.E.U8 R186, desc[UR14][R18.64] ;  /* 0x0000000e12ba4981 */ /* 0x000122000c1e1100 */
[----:B------:R-:W-:Y:S01]  /*5d20*/  PRMT R187, RZ, 0x7610, R187 ;  /* 0x00007610ffbb7816 */ /* 0x000fe200000000bb */
[----:B------:R-:W-:Y:S01]  /*5d30*/  IMAD R17, R12, 0xc, RZ ;  /* 0x0000000c0c117824 */ /* 0x000fe200078e02ff */
[----:B------:R-:W-:Y:S01]  /*5d40*/  LEA.HI.X.SX32 R21, R22, R11, 0x1, P1 ;  /* 0x0000000b16157211 */ /* 0x000fe200008f0eff */
[----:B------:R-:W-:Y:S01]  /*5d50*/  IMAD R22, R12, 0xd, RZ ;  /* 0x0000000d0c167824 */ /* 0x000fe200078e02ff */
[C---:B------:R-:W-:Y:S02]  /*5d60*/  ISETP.GT.AND P3, PT, R4.reuse, 0xc, PT ;  /* 0x0000000c0400780c */ /* 0x040fe40003f64270 */
[----:B------:R-:W-:Y:S01]  /*5d70*/  ISETP.GT.AND P4, PT, R4, 0xd, PT ;  /* 0x0000000d0400780c */ /* 0x000fe20003f84270 */
[----:B------:R1:W4:Y:S01]  /*5d80*/  @P0 LDG.E.U8 R187, desc[UR14][R20.64] ;  /* 0x0000000e14bb0981 */ /* 0x000322000c1e1100 */
[----:B0-----:R-:W-:Y:S02]  /*5d90*/  IADD3 R18, P2, R17, R6, RZ ;  /* 0x0000000611127210 */ /* 0x001fe40007f5e0ff */
[----:B------:R-:W-:-:S02]  /*5da0*/  PRMT R192, RZ, 0x7610, R192 ;  /* 0x00007610ffc07816 */ /* 0x000fc400000000c0 */
[----:B------:R-:W-:Y:S02]  /*5db0*/  PRMT R193, RZ, 0x7610, R193 ;  /* 0x00007610ffc17816 */ /* 0x000fe400000000c1 */
[----:B-1----:R-:W-:Y:S02]  /*5dc0*/  IADD3 R20, P1, R22, R6, RZ ;  /* 0x0000000616147210 */ /* 0x002fe40007f3e0ff */
[-C--:B------:R-:W-:Y:S01]  /*5dd0*/  LEA.HI.X.SX32 R19, R17, R11.reuse, 0x1, P2 ;  /* 0x0000000b11137211 */ /* 0x080fe200010f0eff */
[----:B------:R-:W-:Y:S01]  /*5de0*/  IMAD R17, R12, 0xe, RZ ;  /* 0x0000000e0c117824 */ /* 0x000fe200078e02ff */
[----:B------:R-:W-:Y:S02]  /*5df0*/  LEA.HI.X.SX32 R21, R22, R11, 0x1, P1 ;  /* 0x0000000b16157211 */ /* 0x000fe400008f0eff */
[C---:B------:R-:W-:Y:S01]  /*5e00*/  ISETP.GT.AND P0, PT, R4.reuse, 0xe, PT ;  /* 0x0000000e0400780c */ /* 0x040fe20003f04270 */
[----:B------:R0:W4:Y:S01]  /*5e10*/  @P3 LDG.E.U8 R192, desc[UR14][R18.64] ;  /* 0x0000000e12c03981 */ /* 0x000122000c1e1100 */
[----:B------:R-:W-:-:S03]  /*5e20*/  ISETP.GT.AND P3, PT, R4, 0xf, PT ;  /* 0x0000000f0400780c */ /* 0x000fc60003f64270 */
[----:B------:R1:W4:Y:S01]  /*5e30*/  @P4 LDG.E.U8 R193, desc[UR14][R20.64] ;  /* 0x0000000e14c14981 */ /* 0x000322000c1e1100 */
[----:B------:R-:W-:Y:S02]  /*5e40*/  PRMT R194, RZ, 0x7610, R194 ;  /* 0x00007610ffc27816 */ /* 0x000fe400000000c2 */
[----:B0-----:R-:W-:Y:S01]  /*5e50*/  IADD3 R18, P1, R17, R6, RZ ;  /* 0x0000000611127210 */ /* 0x001fe20007f3e0ff */
[----:B-1----:R-:W-:-:S03]  /*5e60*/  IMAD R21, R12, 0xf, RZ ;  /* 0x0000000f0c157824 */ /* 0x002fc600078e02ff */
[-C--:B------:R-:W-:Y:S01]  /*5e70*/  LEA.HI.X.SX32 R19, R17, R11.reuse, 0x1, P1 ;  /* 0x0000000b11137211 */ /* 0x080fe200008f0eff */
[----:B------:R-:W-:Y:S01]  /*5e80*/  IMAD.SHL.U32 R17, R12, 0x10, RZ ;  /* 0x000000100c117824 */ /* 0x000fe200078e00ff */
        /* <DEDUP_REMOVED lines=97> */
[----:B------:R-:W-:Y:S01]  /*64a0*/  IMAD.SHL.U32 R17, R12, 0x20, RZ ;  /* 0x000000200c117824 */ /* 0x000fe200078e00ff */
        /* <DEDUP_REMOVED lines=11> */
[CC--:B------:R-:W-:Y:S01]  /*6560*/  IADD3 R22, P2, R21.reuse, R6.reuse, RZ ;  /* 0x0000000615167210 */ /* 0x0c0fe20007f5e0ff */
[----:B------:R0:W4:Y:S01]  /*6570*/  @P0 LDG.E.U8 R153, desc[UR14][R18.64] ;  /* 0x0000000e12990981 */ /* 0x000122000c1e1100 */
[----:B------:R-:W-:Y:S02]  /*6580*/  PRMT R154, RZ, 0x7610, R154 ;  /* 0x00007610ff9a7816 */ /* 0x000fe4000000009a */
[----:B------:R-:W-:Y:S02]  /*6590*/  LEA.HI.X.SX32 R23, R21, R11, 0x1, P2 ;  /* 0x0000000b15177211 */ /* 0x000fe400010f0eff */
[----:B------:R-:W-:-:S02]  /*65a0*/  IADD3 R20, P1, R17, R6, RZ ;  /* 0x0000000611147210 */ /* 0x000fc40007f3e0ff */
[----:B------:R-:W-:Y:S01]  /*65b0*/  ISETP.GT.AND P0, PT, R4, 0x23, PT ;  /* 0x000000230400780c */ /* 0x000fe20003f04270 */
[----:B------:R1:W4:Y:S01]  /*65c0*/  @P3 LDG.E.U8 R154, desc[UR14][R22.64] ;  /* 0x0000000e169a3981 */ /* 0x000322000c1e1100 */
[C---:B0-----:R-:W-:Y:S01]  /*65d0*/  IMAD R18, R12.reuse, 0x23, RZ ;  /* 0x000000230c127824 */ /* 0x041fe200078e02ff */
[----:B------:R-:W-:Y:S02]  /*65e0*/  LEA.HI.X.SX32 R21, R17, R11, 0x1, P1 ;  /* 0x0000000b11157211 */ /* 0x000fe400008f0eff */
[----:B------:R-:W-:Y:S01]  /*65f0*/  PRMT R19, RZ, 0x7610, R19 ;  /* 0x00007610ff137816 */ /* 0x000fe20000000013 */
[----:B------:R-:W-:Y:S01]  /*6600*/  IMAD R17, R12, 0x24, RZ ;  /* 0x000000240c117824 */ /* 0x000fe200078e02ff */
[----:B------:R-:W-:Y:S02]  /*6610*/  ISETP.GT.AND P3, PT, R4, 0x24, PT ;  /* 0x000000240400780c */ /* 0x000fe40003f64270 */
[----:B-1----:R-:W-:Y:S02]  /*6620*/  IADD3 R22, P1, R18, R6, RZ ;  /* 0x0000000612167210 */ /* 0x002fe40007f3e0ff */
[----:B------:R0:W4:Y:S01]  /*6630*/  @P4 LDG.E.U8 R19, desc[UR14][R20.64] ;  /* 0x0000000e14134981 */ /* 0x000122000c1e1100 */
[----:B------:R-:W-:-:S02]  /*6640*/  PRMT R155, RZ, 0x7610, R155 ;  /* 0x00007610ff9b7816 */ /* 0x000fc4000000009b */
[----:B------:R-:W-:Y:S01]  /*6650*/  LEA.HI.X.SX32 R23, R18, R11, 0x1, P1 ;  /* 0x0000000b12177211 */ /* 0x000fe200008f0eff */
[----:B------:R-:W-:Y:S01]  /*6660*/  IMAD R18, R12, 0x25, RZ ;  /* 0x000000250c127824 */ /* 0x000fe200078e02ff */
[----:B------:R-:W-:Y:S02]  /*6670*/  ISETP.GT.AND P4, PT, R4, 0x25, PT ;  /* 0x000000250400780c */ /* 0x000fe40003f84270 */
[----:B------:R-:W-:Y:S01]  /*6680*/  PRMT R152, RZ, 0x7610, R152 ;  /* 0x00007610ff987816 */ /* 0x000fe20000000098 */
[----:B------:R1:W4:Y:S01]  /*6690*/  @P0 LDG.E.U8 R155, desc[UR14][R22.64] ;  /* 0x0000000e169b0981 */ /* 0x000322000c1e1100 */
[----:B0-----:R-:W-:-:S04]  /*66a0*/  IADD3 R20, P2, R17, R6, RZ ;  /* 0x0000000611147210 */ /* 0x001fc80007f5e0ff */
[----:B------:R-:W-:Y:S01]  /*66b0*/  LEA.HI.X.SX32 R21, R17, R11, 0x1, P2 ;  /* 0x0000000b11157211 */ /* 0x000fe200010f0eff */
[----:B------:R-:W-:Y:S01]  /*66c0*/  IMAD R17, R12, 0x26, RZ ;  /* 0x000000260c117824 */ /* 0x000fe200078e02ff */
[----:B-1----:R-:W-:-:S03]  /*66d0*/  IADD3 R22, P1, R18, R6, RZ ;  /* 0x0000000612167210 */ /* 0x002fc60007f3e0ff */
[----:B------:R0:W4:Y:S01]  /*66e0*/  @P3 LDG.E.U8 R152, desc[UR14][R20.64] ;  /* 0x0000000e14983981 */ /* 0x000122000c1e1100 */
[----:B------:R-:W-:Y:S02]  /*66f0*/  PRMT R156, RZ, 0x7610, R156 ;  /* 0x00007610ff9c7816 */ /* 0x000fe4000000009c */
[----:B------:R-:W-:Y:S02]  /*6700*/  ISETP.GT.AND P0, PT, R4, 0x26, PT ;  /* 0x000000260400780c */ /* 0x000fe40003f04270 */
[----:B------:R-:W-:Y:S01]  /*6710*/  LEA.HI.X.SX32 R23, R18, R11, 0x1, P1 ;  /* 0x0000000b12177211 */ /* 0x000fe200008f0eff */
[----:B------:R-:W-:Y:S01]  /*6720*/  IMAD R18, R12, 0x27, RZ ;  /* 0x000000270c127824 */ /* 0x000fe200078e02ff */
[----:B0-----:R-:W-:-:S03]  /*6730*/  IADD3 R20, P1, R17, R6, RZ ;  /* 0x0000000611147210 */ /* 0x001fc60007f3e0ff */
[----:B------:R0:W4:Y:S01]  /*6740*/  @P4 LDG.E.U8 R156, desc[UR14][R22.64] ;  /* 0x0000000e169c4981 */ /* 0x000122000c1e1100 */
[C---:B------:R-:W-:Y:S02]  /*6750*/  ISETP.GT.AND P4, PT, R4.reuse, 0x28, PT ;  /* 0x000000280400780c */ /* 0x040fe40003f84270 */
[----:B------:R-:W-:Y:S02]  /*6760*/  LEA.HI.X.SX32 R21, R17, R11, 0x1, P1 ;  /* 0x0000000b11157211 */ /* 0x000fe400008f0eff */
[----:B------:R-:W-:Y:S02]  /*6770*/  PRMT R17, RZ, 0x7610, R17 ;  /* 0x00007610ff117816 */ /* 0x000fe40000000011 */
[----:B------:R-:W-:Y:S01]  /*6780*/  ISETP.GT.AND P3, PT, R4, 0x27, PT ;  /* 0x000000270400780c */ /* 0x000fe20003f64270 */
[----:B0-----:R-:W-:Y:S01]  /*6790*/  IMAD R23, R12, 0x28, RZ ;  /* 0x000000280c177824 */ /* 0x001fe200078e02ff */
[-C--:B------:R-:W-:Y:S02]  /*67a0*/  IADD3 R158, P2, R18, R6.reuse, RZ ;  /* 0x00000006129e7210 */ /* 0x080fe40007f5e0ff */
[----:B------:R0:W4:Y:S02]  /*67b0*/  @P0 LDG.E.U8 R17, desc[UR14][R20.64] ;  /* 0x0000000e14110981 */ /* 0x000124000c1e1100 */
[----:B------:R-:W-:-:S02]  /*67c0*/  IADD3 R22, P1, R23, R6, RZ ;  /* 0x0000000617167210 */ /* 0x000fc40007f3e0ff */
[-C--:B------:R-:W-:Y:S01]  /*67d0*/  LEA.HI.X.SX32 R159, R18, R11.reuse, 0x1, P2 ;  /* 0x0000000b129f7211 */ /* 0x080fe200010f0eff */
[----:B------:R-:W-:Y:S01]  /*67e0*/  IMAD R18, R12, 0x29, RZ ;  /* 0x000000290c127824 */ /* 0x000fe200078e02ff */
[----:B------:R-:W-:Y:S02]  /*67f0*/  ISETP.GT.AND P0, PT, R4, 0x29, PT ;  /* 0x000000290400780c */ /* 0x000fe40003f04270 */
[----:B------:R-:W-:Y:S02]  /*6800*/  LEA.HI.X.SX32 R23, R23, R11, 0x1, P1 ;  /* 0x0000000b17177211 */ /* 0x000fe400008f0eff */
[----:B0-----:R-:W-:Y:S02]  /*6810*/  PRMT R20, RZ, 0x7610, R20 ;  /* 0x00007610ff147816 */ /* 0x001fe40000000014 */
[----:B------:R-:W-:Y:S02]  /*6820*/  PRMT R21, RZ, 0x7610, R21 ;  /* 0x00007610ff157816 */ /* 0x000fe40000000015 */
[----:B------:R-:W-:-:S02]  /*6830*/  IADD3 R188, P1, R18, R6, RZ ;  /* 0x0000000612bc7210 */ /* 0x000fc40007f3e0ff */
[----:B------:R0:W4:Y:S01]  /*6840*/  @P4 LDG.E.U8 R20, desc[UR14][R22.64] ;  /* 0x0000000e16144981 */ /* 0x000122000c1e1100 */
[----:B------:R-:W-:Y:S01]  /*6850*/  IMAD R157, R12, 0x2b, RZ ;  /* 0x0000002b0c9d7824 */ /* 0x000fe200078e02ff */
[----:B------:R-:W-:Y:S02]  /*6860*/  LEA.HI.X.SX32 R189, R18, R11, 0x1, P1 ;  /* 0x0000000b12bd7211 */ /* 0x000fe400008f0eff */
[----:B------:R1:W4:Y:S01]  /*6870*/  @P3 LDG.E.U8 R21, desc[UR14][R158.64] ;  /* 0x0000000e9e153981 */ /* 0x000322000c1e1100 */
[C---:B------:R-:W-:Y:S02]  /*6880*/  ISETP.GT.AND P3, PT, R4.reuse, 0x2a, PT ;  /* 0x0000002a0400780c */ /* 0x040fe40003f64270 */
[----:B------:R-:W-:Y:S01]  /*6890*/  ISETP.GT.AND P4, PT, R4, 0x2b, PT ;  /* 0x0000002b0400780c */ /* 0x000fe20003f84270 */
[----:B0-----:R-:W-:Y:S01]  /*68a0*/  IMAD R22, R12, 0x2a, RZ ;  /* 0x0000002a0c167824 */ /* 0x001fe200078e02ff */
[----:B------:R-:W-:-:S04]  /*68b0*/  PRMT R23, RZ, 0x7610, R23 ;  /* 0x00007610ff177816 */ /* 0x000fc80000000017 */
[-C--:B-1----:R-:W-:Y:S02]  /*68c0*/  IADD3 R158, P2, R22, R6.reuse, RZ ;  /* 0x00000006169e7210 */ /* 0x082fe40007f5e0ff */
[----:B------:R0:W4:Y:S01]  /*68d0*/  @P0 LDG.E.U8 R23, desc[UR14][R188.64] ;  /* 0x0000000ebc170981 */ /* 0x000122000c1e1100 */
[----:B------:R-:W-:Y:S01]  /*68e0*/  PRMT R18, RZ, 0x7610, R18 ;  /* 0x00007610ff127816 */ /* 0x000fe20000000012 */
[----:B------:R-:W-:Y:S01]  /*68f0*/  IMAD R190, R12, 0x2c, RZ ;  /* 0x0000002c0cbe7824 */ /* 0x000fe200078e02ff */
[----:B------:R-:W-:Y:S02]  /*6900*/  LEA.HI.X.SX32 R159, R22, R11, 0x1, P2 ;  /* 0x0000000b169f7211 */ /* 0x000fe400010f0eff */
[----:B------:R-:W-:Y:S02]  /*6910*/  PRMT R22, RZ, 0x7610, R22 ;  /* 0x00007610ff167816 */ /* 0x000fe40000000016 */
[----:B0-----:R-:W-:Y:S01]  /*6920*/  IADD3 R188, P1, R157, R6, RZ ;  /* 0x000000069dbc7210 */ /* 0x001fe20007f3e0ff */
[----:B------:R0:W4:Y:S01]  /*6930*/  @P3 LDG.E.U8 R18, desc[UR14][R158.64] ;  /* 0x0000000e9e123981 */ /* 0x000122000c1e1100 */
[----:B------:R-:W-:-:S02]  /*6940*/  ISETP.GT.AND P0, PT, R4, 0x2c, PT ;  /* 0x0000002c0400780c */ /* 0x000fc40003f04270 */
[----:B------:R-:W-:Y:S01]  /*6950*/  LEA.HI.X.SX32 R189, R157, R11, 0x1, P1 ;  /* 0x0000000b9dbd7211 */ /* 0x000fe200008f0eff */
[----:B------:R-:W-:Y:S01]  /*6960*/  IMAD R196, R12, 0x2e, RZ ;  /* 0x0000002e0cc47824 */ /* 0x000fe200078e02ff */
[----:B------:R-:W-:-:S03]  /*6970*/  ISETP.GT.AND P3, PT, R4, 0x2d, PT ;  /* 0x0000002d0400780c */ /* 0x000fc60003f64270 */
[----:B------:R1:W4:Y:S01]  /*6980*/  @P4 LDG.E.U8 R22, desc[UR14][R188.64] ;  /* 0x0000000ebc164981 */ /* 0x000322000c1e1100 */
[C---:B0-----:R-:W-:Y:S02]  /*6990*/  IADD3 R158, P1, R190.reuse, R6, RZ ;  /* 0x00000006be9e7210 */ /* 0x041fe40007f3e0ff */
[----:B------:R-:W-:Y:S02]  /*69a0*/  PRMT R157, RZ, 0x7610, R157 ;  /* 0x00007610ff9d7816 */ /* 0x000fe4000000009d */
[----:B------:R-:W-:Y:S01]  /*69b0*/  LEA.HI.X.SX32 R159, R190, R11, 0x1, P1 ;  /* 0x0000000bbe9f7211 */ /* 0x000fe200008f0eff */
[----:B-1----:R-:W-:Y:S01]  /*69c0*/  IMAD R189, R12, 0x2d, RZ ;  /* 0x0000002d0cbd7824 */ /* 0x002fe200078e02ff */
[----:B------:R-:W-:-:S03]  /*69d0*/  ISETP.GT.AND P4, PT, R4, 0x2e, PT ;  /* 0x0000002e0400780c */ /* 0x000fc60003f84270 */
[----:B------:R0:W4:Y:S01]  /*69e0*/  @P0 LDG.E.U8 R157, desc[UR14][R158.64] ;  /* 0x0000000e9e9d0981 */ /* 0x000122000c1e1100 */
[-C--:B------:R-:W-:Y:S02]  /*69f0*/  IADD3 R188, P1, R196, R6.reuse, RZ ;  /* 0x00000006c4bc7210 */ /* 0x080fe40007f3e0ff */
[C---:B------:R-:W-:Y:S01]  /*6a00*/  IADD3 R190, P2, R189.reuse, R6, RZ ;  /* 0x00000006bdbe7210 */ /* 0x040fe20007f5e0ff */
[----:B------:R-:W-:Y:S01]  /*6a10*/  IMAD R197, R12, 0x2f, RZ ;  /* 0x0000002f0cc57824 */ /* 0x000fe200078e02ff */
[----:B------:R-:W-:Y:S02]  /*6a20*/  ISETP.GT.AND P0, PT, R4, 0x2f, PT ;  /* 0x0000002f0400780c */ /* 0x000fe40003f04270 */
[----:B------:R-:W-:Y:S02]  /*6a30*/  LEA.HI.X.SX32 R191, R189, R11, 0x1, P2 ;  /* 0x0000000bbdbf7211 */ /* 0x000fe400010f0eff */
[----:B0-----:R-:W-:Y:S02]  /*6a40*/  PRMT R159, RZ, 0x7610, R159 ;  /* 0x00007610ff9f7816 */ /* 0x001fe4000000009f */
[----:B------:R-:W-:-:S02]  /*6a50*/  PRMT R158, RZ, 0x7610, R158 ;  /* 0x00007610ff9e7816 */ /* 0x000fc4000000009e */
[----:B------:R-:W-:Y:S02]  /*6a60*/  LEA.HI.X.SX32 R189, R196, R11, 0x1, P1 ;  /* 0x0000000bc4bd7211 */ /* 0x000fe400008f0eff */
[----:B------:R0:W4:Y:S01]  /*6a70*/  @P3 LDG.E.U8 R159, desc[UR14][R190.64] ;  /* 0x0000000ebe9f3981 */ /* 0x000122000c1e1100 */
[----:B------:R-:W-:-:S03]  /*6a80*/  ISETP.GT.AND P2, PT, R4, 0x30, PT ;  /* 0x000000300400780c */ /* 0x000fc60003f44270 */
[----:B------:R1:W4:Y:S01]  /*6a90*/  @P4 LDG.E.U8 R158, desc[UR14][R188.64] ;  /* 0x0000000ebc9e4981 */ /* 0x000322000c1e1100 */
[----:B------:R-:W-:Y:S02]  /*6aa0*/  PRMT R196, RZ, 0x7610, R196 ;  /* 0x00007610ffc47816 */ /* 0x000fe400000000c4 */
[----:B0-----:R-:W-:Y:S01]  /*6ab0*/  IADD3 R190, P1, R197, R6, RZ ;  /* 0x00000006c5be7210 */ /* 0x001fe20007f3e0ff */
[----:B-1----:R-:W-:-:S03]  /*6ac0*/  IMAD R189, R12, 0x30, RZ ;  /* 0x000000300cbd7824 */ /* 0x002fc600078e02ff */
[----:B------:R-:W-:Y:S02]  /*6ad0*/  LEA.HI.X.SX32 R191, R197, R11, 0x1, P1 ;  /* 0x0000000bc5bf7211 */ /* 0x000fe400008f0eff */
[----:B------:R-:W-:-:S03]  /*6ae0*/  IADD3 R188, P1, R189, R6, RZ ;  /* 0x00000006bdbc7210 */ /* 0x000fc60007f3e0ff */
[----:B------:R0:W4:Y:S01]  /*6af0*/  @P0 LDG.E.U8 R196, desc[UR14][R190.64] ;  /* 0x0000000ebec40981 */ /* 0x000122000c1e1100 */
[----:B------:R-:W-:Y:S02]  /*6b00*/  LEA.HI.X.SX32 R189, R189, R11, 0x1, P1 ;  /* 0x0000000bbdbd7211 */ /* 0x000fe400008f0eff */
[----:B------:R-:W-:Y:S02]  /*6b10*/  ISETP.GT.AND P1, PT, R4, 0x31, PT ;  /* 0x000000310400780c */ /* 0x000fe40003f24270 */
[----:B0-----:R-:W-:Y:S01]  /*6b20*/  PRMT R190, RZ, 0x7610, R190 ;  /* 0x00007610ffbe7816 */ /* 0x001fe200000000be */
[----:B------:R-:W-:-:S05]  /*6b30*/  IMAD R191, R12, 0x31, RZ ;  /* 0x000000310cbf7824 */ /* 0x000fca00078e02ff */
[----:B------:R0:W4:Y:S02]  /*6b40*/  @P2 LDG.E.U8 R190, desc[UR14][R188.64] ;  /* 0x0000000ebcbe2981 */ /* 0x000124000c1e1100 */
[----:B0-----:R-:W-:-:S04]  /*6b50*/  IADD3 R188, P0, R191, R6, RZ ;  /* 0x00000006bfbc7210 */ /* 0x001fc80007f1e0ff */
[----:B------:R-:W-:Y:S02]  /*6b60*/  LEA.HI.X.SX32 R189, R191, R11, 0x1, P0 ;  /* 0x0000000bbfbd7211 */ /* 0x000fe400000f0eff */
[----:B------:R-:W-:-:S06]  /*6b70*/  PRMT R191, RZ, 0x7610, R191 ;  /* 0x00007610ffbf7816 */ /* 0x000fcc00000000bf */
[----:B------:R0:W4:Y:S01]  /*6b80*/  @P1 LDG.E.U8 R191, desc[UR14][R188.64] ;  /* 0x0000000ebcbf1981 */ /* 0x000122000c1e1100 */
[----:B------:R-:W-:Y:S01]  /*6b90*/  ISETP.GT.AND P1, PT, R4, 0x32, PT ;  /* 0x000000320400780c */ /* 0x000fe20003f24270 */
[----:B0-----:R-:W-:Y:S01]  /*6ba0*/  IMAD R189, R12, 0x32, RZ ;  /* 0x000000320cbd7824 */ /* 0x001fe200078e02ff */
[----:B------:R-:W-:-:S04]  /*6bb0*/  PRMT R197, RZ, 0x7610, R197 ;  /* 0x00007610ffc57816 */ /* 0x000fc800000000c5 */
[----:B------:R-:W-:-:S04]  /*6bc0*/  IADD3 R188, P0, R189, R6, RZ ;  /* 0x00000006bdbc7210 */ /* 0x000fc80007f1e0ff */
[----:B------:R-:W-:-:S05]  /*6bd0*/  LEA.HI.X.SX32 R189, R189, R11, 0x1, P0 ;  /* 0x0000000bbdbd7211 */ /* 0x000fca00000f0eff */
        /* <DEDUP_REMOVED lines=79> */
[----:B--2---:R-:W-:Y:S02]  /*70d0*/  LOP3.LUT R162, R162, 0xffff, RZ, 0xc0, !PT ;  /* 0x0000ffffa2a27812 */ /* 0x004fe400078ec0ff */
[----:B---3--:R-:W-:Y:S02]  /*70e0*/  LOP3.LUT R163, R163, 0xffff, RZ, 0xc0, !PT ;  /* 0x0000ffffa3a37812 */ /* 0x008fe400078ec0ff */
[----:B----4-:R-:W-:Y:S02]  /*70f0*/  LOP3.LUT R180, R180, 0xffff, RZ, 0xc0, !PT ;  /* 0x0000ffffb4b47812 */ /* 0x010fe400078ec0ff */
[----:B------:R-:W-:Y:S02]  /*7100*/  LOP3.LUT R181, R181, 0xffff, RZ, 0xc0, !PT ;  /* 0x0000ffffb5b57812 */ /* 0x000fe400078ec0ff */
[----:B------:R-:W-:Y:S02]  /*7110*/  LOP3.LUT R182, R182, 0xffff, RZ, 0xc0, !PT ;  /* 0x0000ffffb6b67812 */ /* 0x000fe400078ec0ff */
[----:B------:R-:W-:-:S02]  /*7120*/  LOP3.LUT R183, R183, 0xffff, RZ, 0xc0, !PT ;  /* 0x0000ffffb7b77812 */ /* 0x000fc400078ec0ff */
[----:B------:R-:W-:Y:S02]  /*7130*/  LOP3.LUT R184, R184, 0xffff, RZ, 0xc0, !PT ;  /* 0x0000ffffb8b87812 */ /* 0x000fe400078ec0ff */
[----:B------:R-:W-:Y:S02]  /*7140*/  LOP3.LUT R185, R185, 0xffff, RZ, 0xc0, !PT ;  /* 0x0000ffffb9b97812 */ /* 0x000fe400078ec0ff */
[----:B------:R-:W-:Y:S02]  /*7150*/  LOP3.LUT R186, R186, 0xffff, RZ, 0xc0, !PT ;  /* 0x0000ffffbaba7812 */ /* 0x000fe400078ec0ff */
[----:B------:R-:W-:Y:S02]  /*7160*/  LOP3.LUT R187, R187, 0xffff, RZ, 0xc0, !PT ;  /* 0x0000ffffbbbb7812 */ /* 0x000fe400078ec0ff */
[----:B------:R-:W-:Y:S02]  /*7170*/  LOP3.LUT R192, R192, 0xffff, RZ, 0xc0, !PT ;  /* 0x0000ffffc0c07812 */ /* 0x000fe400078ec0ff */
[----:B------:R-:W-:-:S02]  /*7180*/  LOP3.LUT R193, R193, 0xffff, RZ, 0xc0, !PT ;  /* 0x0000ffffc1c17812 */ /* 0x000fc400078ec0ff */
[----:B------:R-:W-:Y:S02]  /*7190*/  LOP3.LUT R160, R160, 0xffff, RZ, 0xc0, !PT ;  /* 0x0000ffffa0a07812 */ /* 0x000fe400078ec0ff */
[----:B------:R-:W-:Y:S02]  /*71a0*/  LOP3.LUT R194, R194, 0xffff, RZ, 0xc0, !PT ;  /* 0x0000ffffc2c27812 */ /* 0x000fe400078ec0ff */
[----:B------:R-:W-:Y:S02]  /*71b0*/  LOP3.LUT R195, R195, 0xffff, RZ, 0xc0, !PT ;  /* 0x0000ffffc3c37812 */ /* 0x000fe400078ec0ff */
[----:B------:R-:W-:Y:S02]  /*71c0*/  LOP3.LUT R161, R161, 0xffff, RZ, 0xc0, !PT ;  /* 0x0000ffffa1a17812 */ /* 0x000fe400078ec0ff */
[----:B0-----:R-:W-:Y:S02]  /*71d0*/  PRMT R188, R162, 0x3340, R163 ;  /* 0x00003340a2bc7816 */ /* 0x001fe400000000a3 */
[----:B------:R-:W-:-:S02]  /*71e0*/  PRMT R180, R180, 0x3340, R181 ;  /* 0x00003340b4b47816 */ /* 0x000fc400000000b5 */
[----:B------:R-:W-:Y:S02]  /*71f0*/  PRMT R182, R182, 0x3340, R183 ;  /* 0x00003340b6b67816 */ /* 0x000fe400000000b7 */
[----:B------:R-:W-:Y:S02]  /*7200*/  PRMT R184, R184, 0x3340, R185 ;  /* 0x00003340b8b87816 */ /* 0x000fe400000000b9 */
[----:B------:R-:W-:Y:S02]  /*7210*/  PRMT R162, R186, 0x3340, R187 ;  /* 0x00003340baa27816 */ /* 0x000fe400000000bb */
[----:B------:R-:W-:Y:S02]  /*7220*/  PRMT R192, R192, 0x3340, R193 ;  /* 0x00003340c0c07816 */ /* 0x000fe400000000c1 */
[----:B------:R-:W-:Y:S02]  /*7230*/  PRMT R163, R194, 0x3340, R195 ;  /* 0x00003340c2a37816 */ /* 0x000fe400000000c3 */
[----:B------:R-:W-:-:S02]  /*7240*/  PRMT R160, R160, 0x3340, R161 ;  /* 0x00003340a0a07816 */ /* 0x000fc400000000a1 */
[----:B------:R-:W-:Y:S02]  /*7250*/  PRMT R161, R180, 0x5410, R182 ;  /* 0x00005410b4a17816 */ /* 0x000fe400000000b6 */
[----:B------:R-:W-:Y:S02]  /*7260*/  PRMT R162, R184, 0x5410, R162 ;  /* 0x00005410b8a27816 */ /* 0x000fe400000000a2 */
[----:B------:R-:W-:Y:S02]  /*7270*/  PRMT R163, R192, 0x5410, R163 ;  /* 0x00005410c0a37816 */ /* 0x000fe400000000a3 */
[----:B------:R-:W-:Y:S01]  /*7280*/  PRMT R160, R160, 0x5410, R188 ;  /* 0x00005410a0a07816 */ /* 0x000fe200000000bc */
[----:B------:R-:W-:Y:S01]  /*7290*/  BAR.SYNC.DEFER_BLOCKING 0x0 ;  /* 0x0000000000007b1d */ /* 0x000fe20000010000 */
[----:B------:R-:W-:-:S05]  /*72a0*/  ISETP.GE.AND P0, PT, R5, R4, PT ;  /* 0x000000040500720c */ /* 0x000fca0003f06270 */
[----:B------:R0:W-:Y:S04]  /*72b0*/  STL [R1+0x1bc], R6 ;  /* 0x0001bc0601007387 */ /* 0x0001e80000100800 */
[----:B0-----:R-:W2:Y:S04]  /*72c0*/  LDL R6, [R1+0x138] ;  /* 0x0001380001067983 */ /* 0x001ea80000100800 */
[----:B------:R0:W-:Y:S04]  /*72d0*/  STS.128 [R2+UR12], R160 ;  /* 0x000000a002007988 */ /* 0x0001e80008000c0c */
[----:B0-----:R-:W3:Y:S04]  /*72e0*/  LDL R162, [R1+0x15c] ;  /* 0x00015c0001a27983 */ /* 0x001ee80000100800 */
[----:B------:R-:W4:Y:S04]  /*72f0*/  LDL R163, [R1+0x13c] ;  /* 0x00013c0001a37983 */ /* 0x000f280000100800 */
[----:B------:R-:W2:Y:S04]  /*7300*/  LDL R2, [R1+0x11c] ;  /* 0x00011c0001027983 */ /* 0x000ea80000100800 */
[----:B------:R-:W4:Y:S01]  /*7310*/  LDL.LU R5, [R1+0x158] ;  /* 0x0001580001057983 */ /* 0x000f220000300800 */
[----:B------:R-:W-:-:S02]  /*7320*/  IADD3 RZ, P1, R3, R7, RZ ;  /* 0x0000000703ff7210 */ /* 0x000fc40007f3e0ff */
[----:B------:R-:W-:Y:S01]  /*7330*/  SHF.R.S32.HI R12, RZ, 0x1f, R3 ;  /* 0x0000001fff0c7819 */ /* 0x000fe20000011403 */
[----:B------:R-:W-:Y:S01]  /*7340*/  IMAD.IADD R160, R3, 0x1, R7 ;  /* 0x0000000103a07824 */ /* 0x000fe200078e0207 */
[----:B------:R-:W-:-:S03]  /*7350*/  PRMT R180, RZ, 0x7610, R180 ;  /* 0x00007610ffb47816 */ /* 0x000fc600000000b4 */
[C---:B------:R-:W-:Y:S01]  /*7360*/  IMAD.X R161, R12.reuse, 0x1, R233, P1 ;  /* 0x000000010ca17824 */ /* 0x040fe200008e06e9 */
[C---:B------:R-:W-:Y:S02]  /*7370*/  IADD3 RZ, P1, R3.reuse, R9, RZ ;  /* 0x0000000903ff7210 */ /* 0x040fe40007f3e0ff */
[----:B------:R-:W-:Y:S02]  /*7380*/  PRMT R181, RZ, 0x7610, R181 ;  /* 0x00007610ffb57816 */ /* 0x000fe400000000b5 */
[----:B------:R0:W2:Y:S01]  /*7390*/  @!P0 LDG.E.U8 R180, desc[UR14][R160.64] ;  /* 0x0000000ea0b48981 */ /* 0x0000a2000c1e1100 */
[----:B------:R-:W-:Y:S01]  /*73a0*/  PRMT R182, RZ, 0x7610, R182 ;  /* 0x00007610ffb67816 */ /* 0x000fe200000000b6 */
[C---:B0-----:R-:W-:Y:S02]  /*73b0*/  IMAD.IADD R160, R3.reuse, 0x1, R9 ;  /* 0x0000000103a07824 */ /* 0x041fe400078e0209 */
[----:B------:R-:W-:Y:S01]  /*73c0*/  IMAD.X R161, R12, 0x1, R231, P1 ;  /* 0x000000010ca17824 */ /* 0x000fe200008e06e7 */
[----:B------:R-:W-:-:S04]  /*73d0*/  IADD3 RZ, P1, R3, R16, RZ ;  /* 0x0000001003ff7210 */ /* 0x000fc80007f3e0ff */
[----:B------:R0:W2:Y:S02]  /*73e0*/  @!P0 LDG.E.U8 R181, desc[UR14][R160.64] ;  /* 0x0000000ea0b58981 */ /* 0x0000a4000c1e1100 */
[----:B0-----:R-:W-:Y:S02]  /*73f0*/  IMAD.IADD R160, R3, 0x1, R16 ;  /* 0x0000000103a07824 */ /* 0x001fe400078e0210 */
[----:B------:R-:W-:-:S05]  /*7400*/  IMAD.X R161, R12, 0x1, R229, P1 ;  /* 0x000000010ca17824 */ /* 0x000fca00008e06e5 */
[----:B------:R0:W2:Y:S01]  /*7410*/  @!P0 LDG.E.U8 R182, desc[UR14][R160.64] ;  /* 0x0000000ea0b68981 */ /* 0x0000a2000c1e1100 */
[----:B------:R-:W-:Y:S02]  /*7420*/  PRMT R183, RZ, 0x7610, R183 ;  /* 0x00007610ffb77816 */ /* 0x000fe400000000b7 */
[----:B0-----:R-:W-:-:S05]  /*7430*/  IADD3 R160, P1, R3, R0, RZ ;  /* 0x0000000003a07210 */ /* 0x001fca0007f3e0ff */
[----:B------:R-:W-:-:S05]  /*7440*/  IMAD.X R161, R12, 0x1, R15, P1 ;  /* 0x000000010ca17824 */ /* 0x000fca00008e060f */
[----:B------:R3:W2:Y:S01]  /*7450*/  @!P0 LDG.E.U8 R183, desc[UR14][R160.64] ;  /* 0x0000000ea0b78981 */ /* 0x0006a2000c1e1100 */
[----:B------:R-:W-:Y:S02]  /*7460*/  PRMT R184, RZ, 0x7610, R184 ;  /* 0x00007610ffb87816 */ /* 0x000fe400000000b8 */
[----:B------:R-:W-:Y:S02]  /*7470*/  PRMT R185, RZ, 0x7610, R185 ;  /* 0x00007610ffb97816 */ /* 0x000fe400000000b9 */
[----:B---3--:R-:W-:-:S05]  /*7480*/  IADD3 R160, P1, R3, R162, RZ ;  /* 0x000000a203a07210 */ /* 0x008fca0007f3e0ff */
[----:B----4-:R-:W-:-:S05]  /*7490*/  IMAD.X R161, R12, 0x1, R5, P1 ;  /* 0x000000010ca17824 */ /* 0x010fca00008e0605 */
[----:B------:R0:W3:Y:S02]  /*74a0*/  @!P0 LDG.E.U8 R184, desc[UR14][R160.64] ;  /* 0x0000000ea0b88981 */ /* 0x0000e4000c1e1100 */
[----:B0-----:R-:W-:-:S05]  /*74b0*/  IADD3 R160, P1, R3, R163, RZ ;  /* 0x000000a303a07210 */ /* 0x001fca0007f3e0ff */
[----:B--2---:R-:W-:Y:S01]  /*74c0*/  IMAD.X R161, R12, 0x1, R6, P1 ;  /* 0x000000010ca17824 */ /* 0x004fe200008e0606 */
[----:B------:R0:W-:Y:S04]  /*74d0*/  STL [R1+0x17c], R5 ;  /* 0x00017c0501007387 */ /* 0x0001e80000100800 */
[----:B------:R1:W2:Y:S01]  /*74e0*/  @!P0 LDG.E.U8 R185, desc[UR14][R160.64] ;  /* 0x0000000ea0b98981 */ /* 0x0002a2000c1e1100 */
[----:B------:R-:W-:Y:S02]  /*74f0*/  PRMT R186, RZ, 0x7610, R186 ;  /* 0x00007610ffba7816 */ /* 0x000fe400000000ba */
[----:B------:R-:W-:Y:S01]  /*7500*/  PRMT R187, RZ, 0x7610, R187 ;  /* 0x00007610ffbb7816 */ /* 0x000fe200000000bb */
[----:B------:R-:W4:Y:S04]  /*7510*/  LDL R163, [R1+0xd8] ;  /* 0x0000d80001a37983 */ /* 0x000f280000100800 */
[----:B------:R-:W3:Y:S04]  /*7520*/  LDL R162, [R1+0xbc] ;  /* 0x0000bc0001a27983 */ /* 0x000ee80000100800 */
[----:B------:R-:W2:Y:S01]  /*7530*/  LDL R161, [R1+0x118] ;  /* 0x0001180001a17983 */ /* 0x000ea20000100800 */
[----:B-1----:R-:W-:-:S03]  /*7540*/  IADD3 R160, P1, R3, R2, RZ ;  /* 0x0000000203a07210 */ /* 0x002fc60007f3e0ff */
[----:B------:R-:W3:Y:S04]  /*7550*/  LDL R6, [R1+0xb8] ;  /* 0x0000b80001067983 */ /* 0x000ee80000100800 */
[----:B0-----:R-:W3:Y:S04]  /*7560*/  LDL R5, [R1+0x9c] ;  /* 0x00009c0001057983 */ /* 0x001ee80000100800 */
[----:B------:R-:W3:Y:S01]  /*7570*/  LDL R2, [R1+0x98] ;  /* 0x0000980001027983 */ /* 0x000ee20000100800 */
[----:B--2---:R-:W-:-:S05]  /*7580*/  IMAD.X R161, R12, 0x1, R161, P1 ;  /* 0x000000010ca17824 */ /* 0x004fca00008e06a1 */
[----:B------:R0:W2:Y:S04]  /*7590*/  @!P0 LDG.E.U8 R186, desc[UR14][R160.64] ;  /* 0x0000000ea0ba8981 */ /* 0x0000a8000c1e1100 */
[----:B------:R-:W0:Y:S02]  /*75a0*/  LDL R161, [R1+0xfc] ;  /* 0x0000fc0001a17983 */ /* 0x000e240000100800 */
[----:B0-----:R-:W-:Y:S02]  /*75b0*/  IADD3 R160, P1, R3, R161, RZ ;  /* 0x000000a103a07210 */ /* 0x001fe40007f3e0ff */
[----:B------:R-:W4:Y:S03]  /*75c0*/  LDL R161, [R1+0xf8] ;  /* 0x0000f80001a17983 */ /* 0x000f260000100800 */
[----:B----4-:R-:W-:-:S05]  /*75d0*/  IMAD.X R161, R12, 0x1, R161, P1 ;  /* 0x000000010ca17824 */ /* 0x010fca00008e06a1 */
[----:B------:R0:W4:Y:S04]  /*75e0*/  @!P0 LDG.E.U8 R187, desc[UR14][R160.64] ;  /* 0x0000000ea0bb8981 */ /* 0x000128000c1e1100 */
[----:B------:R-:W0:Y:S01]  /*75f0*/  LDL R161, [R1+0xdc] ;  /* 0x0000dc0001a17983 */ /* 0x000e220000100800 */
[----:B------:R-:W-:Y:S02]  /*7600*/  PRMT R188, RZ, 0x7610, R188 ;  /* 0x00007610ffbc7816 */ /* 0x000fe400000000bc */
[----:B------:R-:W-:Y:S02]  /*7610*/  PRMT R189, RZ, 0x7610, R189 ;  /* 0x00007610ffbd7816 */ /* 0x000fe400000000bd */
[----:B------:R-:W-:Y:S02]  /*7620*/  LOP3.LUT R166, R166, 0xffff, RZ, 0xc0, !PT ;  /* 0x0000ffffa6a67812 */ /* 0x000fe400078ec0ff */
[----:B------:R-:W-:-:S02]  /*7630*/  LOP3.LUT R167, R167, 0xffff, RZ, 0xc0, !PT ;  /* 0x0000ffffa7a77812 */ /* 0x000fc400078ec0ff */
[----:B------:R-:W-:Y:S02]  /*7640*/  LOP3.LUT R178, R178, 0xffff, RZ, 0xc0, !PT ;  /* 0x0000ffffb2b27812 */ /* 0x000fe400078ec0ff */
[----:B------:R-:W-:Y:S02]  /*7650*/  LOP3.LUT R179, R179, 0xffff, RZ, 0xc0, !PT ;  /* 0x0000ffffb3b37812 */ /* 0x000fe400078ec0ff */
[----:B0-----:R-:W-:-:S05]  /*7660*/  IADD3 R160, P1, R3, R161, RZ ;  /* 0x000000a103a07210 */ /* 0x001fca0007f3e0ff */
[----:B------:R-:W-:-:S05]  /*7670*/  IMAD.X R161, R12, 0x1, R163, P1 ;  /* 0x000000010ca17824 */ /* 0x000fca00008e06a3 */
[----:B------:R3:W4:Y:S02]  /*7680*/  @!P0 LDG.E.U8 R188, desc[UR14][R160.64] ;  /* 0x0000000ea0bc8981 */ /* 0x000724000c1e1100 */
[----:B---3--:R-:W-:-:S05]  /*7690*/  IADD3 R160, P1, R3, R162, RZ ;  /* 0x000000a203a07210 */ /* 0x008fca0007f3e0ff */
[----:B------:R-:W-:Y:S01]  /*76a0*/  IMAD.X R161, R12, 0x1, R6, P1 ;  /* 0x000000010ca17824 */ /* 0x000fe200008e0606 */
[----:B------:R-:W-:Y:S01]  /*76b0*/  PRMT R163, R178, 0x3340, R166 ;  /* 0x00003340b2a37816 */ /* 0x000fe200000000a6 */
[----:B------:R-:W3:Y:S04]  /*76c0*/  LDL R6, [R1+0x38] ;  /* 0x0000380001067983 */ /* 0x000ee80000100800 */
[----:B------:R0:W4:Y:S01]  /*76d0*/  @!P0 LDG.E.U8 R189, desc[UR14][R160.64] ;  /* 0x0000000ea0bd8981 */ /* 0x000122000c1e1100 */
[----:B------:R-:W-:-:S03]  /*76e0*/  PRMT R162, R179, 0x3340, R167 ;  /* 0x00003340b3a27816 */ /* 0x000fc600000000a7 */
[----:B------:R-:W2:Y:S04]  /*76f0*/  LDL R166, [R1+0x78] ;  /* 0x0000780001a67983 */ /* 0x000ea80000100800 */
[----:B------:R-:W3:Y:S01]  /*7700*/  LDL R167, [R1+0x5c] ;  /* 0x00005c0001a77983 */ /* 0x000ee20000100800 */
[----:B0-----:R-:W-:-:S03]  /*7710*/  IADD3 R160, P1, R3, R5, RZ ;  /* 0x0000000503a07210 */ /* 0x001fc60007f3e0ff */
[----:B------:R-:W4:Y:S02]  /*7720*/  LDL R5, [R1+0x7c] ;  /* 0x00007c0001057983 */ /* 0x000f240000100800 */
[----:B------:R-:W-:Y:S02]  /*7730*/  IMAD.X R161, R12, 0x1, R2, P1 ;  /* 0x000000010ca17824 */ /* 0x000fe400008e0602 */
[----:B------:R-:W2:Y:S01]  /*7740*/  LDL R2, [R1+0x16c] ;  /* 0x00016c0001027983 */ /* 0x000ea20000100800 */
[----:B------:R-:W-:Y:S02]  /*7750*/  PRMT R192, RZ, 0x7610, R192 ;  /* 0x00007610ffc07816 */ /* 0x000fe400000000c0 */
[----:B------:R-:W-:Y:S02]  /*7760*/  LOP3.LUT R172, R172, 0xffff, RZ, 0xc0, !PT ;  /* 0x0000ffffacac7812 */ /* 0x000fe400078ec0ff */
[----:B------:R-:W-:Y:S02]  /*7770*/  LOP3.LUT R171, R171, 0xffff, RZ, 0xc0, !PT ;  /* 0x0000ffffabab7812 */ /* 0x000fe400078ec0ff */
[----:B------:R-:W-:Y:S01]  /*7780*/  LOP3.LUT R174, R174, 0xffff, RZ, 0xc0, !PT ;  /* 0x0000ffffaeae7812 */ /* 0x000fe200078ec0ff */
[----:B------:R0:W3:Y:S01]  /*7790*/  @!P0 LDG.E.U8 R192, desc[UR14][R160.64] ;  /* 0x0000000ea0c08981 */ /* 0x0000e2000c1e1100 */
        /* <DEDUP_REMOVED lines=9> */
[----:B------:R-:W-:Y:S02]  /*7830*/  PRMT R171, R172, 0x3340, R171 ;  /* 0x00003340acab7816 */ /* 0x000fe400000000ab */
[----:B0-----:R-:W-:Y:S02]  /*7840*/  PRMT R160, R174, 0x3340, R170 ;  /* 0x00003340aea07816 */ /* 0x001fe400000000aa */
[----:B------:R-:W-:Y:S02]  /*7850*/  PRMT R169, R173, 0x3340, R169 ;  /* 0x00003340ada97816 */ /* 0x000fe400000000a9 */
[----:B------:R-:W-:-:S02]  /*7860*/  PRMT R161, R176, 0x3340, R168 ;  /* 0x00003340b0a17816 */ /* 0x000fc400000000a8 */
[----:B------:R-:W-:Y:S02]  /*7870*/  PRMT R175, R175, 0x3340, R164 ;  /* 0x00003340afaf7816 */ /* 0x000fe400000000a4 */
[----:B------:R-:W-:Y:S02]  /*7880*/  PRMT R177, R177, 0x3340, R165 ;  /* 0x00003340b1b17816 */ /* 0x000fe400000000a5 */
[----:B------:R-:W-:Y:S02]  /*7890*/  PRMT R160, R171, 0x5410, R160 ;  /* 0x00005410aba07816 */ /* 0x000fe400000000a0 */
[----:B------:R-:W-:Y:S02]  /*78a0*/  PRMT R161, R169, 0x5410, R161 ;  /* 0x00005410a9a17816 */ /* 0x000fe400000000a1 */
[----:B------:R-:W-:Y:S02]  /*78b0*/  PRMT R162, R175, 0x5410, R162 ;  /* 0x00005410afa27816 */ /* 0x000fe400000000a2 */
[----:B------:R-:W-:-:S02]  /*78c0*/  PRMT R163, R177, 0x5410, R163 ;  /* 0x00005410b1a37816 */ /* 0x000fc400000000a3 */
[C---:B----4-:R-:W-:Y:S02]  /*78d0*/  IADD3 R164, P1, R3.reuse, R5, RZ ;  /* 0x0000000503a47210 */ /* 0x050fe40007f3e0ff */
[----:B------:R-:W4:Y:S04]  /*78e0*/  LDL R5, [R1+0x18] ;  /* 0x0000180001057983 */ /* 0x000f280000100800 */
[----:B--2---:R0:W-:Y:S01]  /*78f0*/  STS.128 [R2+UR12], R160 ;  /* 0x000000a002007988 */ /* 0x0041e20008000c0c */
[----:B------:R-:W-:Y:S01]  /*7900*/  IMAD.X R165, R12, 0x1, R166, P1 ;  /* 0x000000010ca57824 */ /* 0x000fe200008e06a6 */
[----:B---3--:R-:W-:Y:S02]  /*7910*/  IADD3 R166, P1, R3, R167, RZ ;  /* 0x000000a703a67210 */ /* 0x008fe40007f3e0ff */
[----:B------:R-:W2:Y:S04]  /*7920*/  LDL R167, [R1+0x58] ;  /* 0x0000580001a77983 */ /* 0x000ea80000100800 */
[----:B0-----:R-:W3:Y:S04]  /*7930*/  LDL R162, [R1+0x3c] ;  /* 0x00003c0001a27983 */ /* 0x001ee80000100800 */
[----:B------:R-:W4:Y:S01]  /*7940*/  LDL R163, [R1+0x1c] ;  /* 0x00001c0001a37983 */ /* 0x000f220000100800 */
[----:B------:R-:W-:-:S02]  /*7950*/  PRMT R168, RZ, 0x7610, R168 ;  /* 0x00007610ffa87816 */ /* 0x000fc400000000a8 */
[----:B------:R-:W-:Y:S01]  /*7960*/  PRMT R169, RZ, 0x7610, R169 ;  /* 0x00007610ffa97816 */ /* 0x000fe200000000a9 */
[----:B------:R-:W4:Y:S04]  /*7970*/  LDL.LU R2, [R1+0x150] ;  /* 0x0001500001027983 */ /* 0x000f280000300800 */
[----:B------:R0:W4:Y:S02]  /*7980*/  @!P0 LDG.E.U8 R168, desc[UR14][R164.64] ;  /* 0x0000000ea4a88981 */ /* 0x000124000c1e1100 */
[----:B0-----:R-:W-:Y:S02]  /*7990*/  PRMT R164, RZ, 0x7610, R164 ;  /* 0x00007610ffa47816 */ /* 0x001fe400000000a4 */
[----:B------:R-:W-:Y:S02]  /*79a0*/  PRMT R165, RZ, 0x7610, R165 ;  /* 0x00007610ffa57816 */ /* 0x000fe400000000a5 */
[----:B------:R-:W-:Y:S01]  /*79b0*/  PRMT R170, RZ, 0x7610, R170 ;  /* 0x00007610ffaa7816 */ /* 0x000fe200000000aa */
[----:B--2---:R-:W-:-:S05]  /*79c0*/  IMAD.X R167, R12, 0x1, R167, P1 ;  /* 0x000000010ca77824 */ /* 0x004fca00008e06a7 */
[----:B------:R0:W2:Y:S01]  /*79d0*/  @!P0 LDG.E.U8 R164, desc[UR14][R166.64] ;  /* 0x0000000ea6a48981 */ /* 0x0000a2000c1e1100 */
[C---:B---3--:R-:W-:Y:S02]  /*79e0*/  IADD3 R160, P2, R3.reuse, R162, RZ ;  /* 0x000000a203a07210 */ /* 0x048fe40007f5e0ff */
[----:B----4-:R-:W-:-:S03]  /*79f0*/  IADD3 R162, P1, R3, R163, RZ ;  /* 0x000000a303a27210 */ /* 0x010fc60007f3e0ff */
[C---:B------:R-:W-:Y:S01]  /*7a00*/  IMAD.X R161, R12.reuse, 0x1, R6, P2 ;  /* 0x000000010ca17824 */ /* 0x040fe200010e0606 */
[----:B0-----:R-:W-:Y:S01]  /*7a10*/  PRMT R166, RZ, 0x7610, R166 ;  /* 0x00007610ffa67816 */ /* 0x001fe200000000a6 */
[----:B------:R-:W3:Y:S01]  /*7a20*/  LDL R6, [R1+0x154] ;  /* 0x0001540001067983 */ /* 0x000ee20000100800 */
[----:B------:R-:W-:-:S03]  /*7a30*/  IMAD.X R163, R12, 0x1, R5, P1 ;  /* 0x000000010ca37824 */ /* 0x000fc600008e0605 */
[----:B------:R0:W4:Y:S01]  /*7a40*/  @!P0 LDG.E.U8 R165, desc[UR14][R160.64] ;  /* 0x0000000ea0a58981 */ /* 0x000122000c1e1100 */
[----:B------:R-:W-:-:S03]  /*7a50*/  PRMT R167, RZ, 0x7610, R167 ;  /* 0x00007610ffa77816 */ /* 0x000fc600000000a7 */
[----:B------:R1:W4:Y:S04]  /*7a60*/  @!P0 LDG.E.U8 R166, desc[UR14][R162.64] ;  /* 0x0000000ea2a68981 */ /* 0x000328000c1e1100 */
[----:B------:R-:W2:Y:S01]  /*7a70*/  LDL R5, [R1+0x114] ;  /* 0x0001140001057983 */ /* 0x000ea20000100800 */
[----:B0-----:R-:W-:-:S05]  /*7a80*/  IADD3 R160, P1, R3, R252, RZ ;  /* 0x000000fc03a07210 */ /* 0x001fca0007f3e0ff */
[----:B------:R-:W-:Y:S01]  /*7a90*/  IMAD.X R161, R12, 0x1, R251, P1 ;  /* 0x000000010ca17824 */ /* 0x000fe200008e06fb */
[----:B-1----:R-:W-:-:S04]  /*7aa0*/  IADD3 R162, P1, R3, R244, RZ ;  /* 0x000000f403a27210 */ /* 0x002fc80007f3e0ff */
[----:B------:R0:W4:Y:S01]  /*7ab0*/  @!P0 LDG.E.U8 R167, desc[UR14][R160.64] ;  /* 0x0000000ea0a78981 */ /* 0x000122000c1e1100 */
[----:B------:R-:W-:-:S05]  /*7ac0*/  IMAD.X R163, R12, 0x1, R243, P1 ;  /* 0x000000010ca37824 */ /* 0x000fca00008e06f3 */
[----:B------:R1:W4:Y:S01]  /*7ad0*/  @!P0 LDG.E.U8 R169, desc[UR14][R162.64] ;  /* 0x0000000ea2a98981 */ /* 0x000322000c1e1100 */
[----:B0-----:R-:W-:-:S05]  /*7ae0*/  IADD3 R160, P1, R3, R236, RZ ;  /* 0x000000ec03a07210 */ /* 0x001fca0007f3e0ff */
[----:B------:R-:W-:Y:S01]  /*7af0*/  IMAD.X R161, R12, 0x1, R235, P1 ;  /* 0x000000010ca17824 */ /* 0x000fe200008e06eb */
[----:B-1----:R-:W-:-:S06]  /*7b00*/  PRMT R162, RZ, 0x7610, R162 ;  /* 0x00007610ffa27816 */ /* 0x002fcc00000000a2 */
[----:B------:R0:W4:Y:S01]  /*7b10*/  @!P0 LDG.E.U8 R162, desc[UR14][R160.64] ;  /* 0x0000000ea0a28981 */ /* 0x000122000c1e1100 */
[----:B------:R-:W-:Y:S02]  /*7b20*/  PRMT R163, RZ, 0x7610, R163 ;  /* 0x00007610ffa37816 */ /* 0x000fe400000000a3 */
[----:B0-----:R-:W-:-:S05]  /*7b30*/  IADD3 R160, P1, R3, R227, RZ ;  /* 0x000000e303a07210 */ /* 0x001fca0007f3e0ff */
[----:B------:R-:W-:-:S05]  /*7b40*/  IMAD.X R161, R12, 0x1, R225, P1 ;  /* 0x000000010ca17824 */ /* 0x000fca00008e06e1 */
[----:B------:R0:W4:Y:S02]  /*7b50*/  @!P0 LDG.E.U8 R163, desc[UR14][R160.64] ;  /* 0x0000000ea0a38981 */ /* 0x000124000c1e1100 */
[----:B0-----:R-:W-:-:S05]  /*7b60*/  IADD3 R160, P1, R3, R212, RZ ;  /* 0x000000d403a07210 */ /* 0x001fca0007f3e0ff */
[----:B------:R-:W-:Y:S01]  /*7b70*/  IMAD.X R161, R12, 0x1, R211, P1 ;  /* 0x000000010ca17824 */ /* 0x000fe200008e06d3 */
[----:B------:R0:W-:Y:S04]  /*7b80*/  STL [R1+0x1ac], R251 ;  /* 0x0001acfb01007387 */ /* 0x0001e80000100800 */
[----:B------:R1:W4:Y:S04]  /*7b90*/  @!P0 LDG.E.U8 R170, desc[UR14][R160.64] ;  /* 0x0000000ea0aa8981 */ /* 0x000328000c1e1100 */
[----:B0-----:R-:W3:Y:S04]  /*7ba0*/  LDL R251, [R1+0x130] ;  /* 0x0001300001fb7983 */ /* 0x001ee80000100800 */
[----:B------:R-:W1:Y:S01]  /*7bb0*/  LDL R161, [R1+0x134] ;  /* 0x0001340001a17983 */ /* 0x000e620000100800 */
[----:B------:R-:W-:-:S02]  /*7bc0*/  PRMT R171, RZ, 0x7610, R171 ;  /* 0x00007610ffab7816 */ /* 0x000fc400000000ab */
[----:B------:R-:W-:Y:S02]  /*7bd0*/  PRMT R172, RZ, 0x7610, R172 ;  /* 0x00007610ffac7816 */ /* 0x000fe400000000ac */
[----:B-1----:R-:W-:-:S05]  /*7be0*/  IADD3 R160, P1, R3, R161, RZ ;  /* 0x000000a103a07210 */ /* 0x002fca0007f3e0ff */
[C---:B---3--:R-:W-:Y:S02]  /*7bf0*/  IMAD.X R161, R12.reuse, 0x1, R251, P1 ;  /* 0x000000010ca17824 */ /* 0x048fe400008e06fb */
[----:B------:R-:W3:Y:S04]  /*7c00*/  LDL R251, [R1+0xb4] ;  /* 0x0000b40001fb7983 */ /* 0x000ee80000100800 */
[----:B------:R0:W4:Y:S02]  /*7c10*/  @!P0 LDG.E.U8 R171, desc[UR14][R160.64] ;  /* 0x0000000ea0ab8981 */ /* 0x000124000c1e1100 */
[----:B0-----:R-:W-:Y:S02]  /*7c20*/  IADD3 R160, P1, R3, R6, RZ ;  /* 0x0000000603a07210 */ /* 0x001fe40007f3e0ff */
[----:B------:R-:W4:Y:S03]  /*7c30*/  LDL R6, [R1+0xb0] ;  /* 0x0000b00001067983 */ /* 0x000f260000100800 */
[----:B------:R-:W-:Y:S01]  /*7c40*/  IMAD.X R161, R12, 0x1, R2, P1 ;  /* 0x000000010ca17824 */ /* 0x000fe200008e0602 */
[----:B------:R0:W-:Y:S04]  /*7c50*/  STL [R1+0x180], R2 ;  /* 0x0001800201007387 */ /* 0x0001e80000100800 */
[----:B------:R2:W4:Y:S01]  /*7c60*/  @!P0 LDG.E.U8 R172, desc[UR14][R160.64] ;  /* 0x0000000ea0ac8981 */ /* 0x000522000c1e1100 */
[----:B------:R-:W-:-:S02]  /*7c70*/  PRMT R173, RZ, 0x7610, R173 ;  /* 0x00007610ffad7816 */ /* 0x000fc400000000ad */
[----:B------:R-:W-:Y:S01]  /*7c80*/  PRMT R174, RZ, 0x7610, R174 ;  /* 0x00007610ffae7816 */ /* 0x000fe200000000ae */
[----:B0-----:R-:W4:Y:S04]  /*7c90*/  LDL R2, [R1+0x90] ;  /* 0x0000900001027983 */ /* 0x001f280000100800 */
[----:B------:R-:W3:Y:S01]  /*7ca0*/  LDL R161, [R1+0x110] ;  /* 0x0001100001a17983 */ /* 0x000ee20000100800 */
[----:B--2---:R-:W-:-:S03]  /*7cb0*/  IADD3 R160, P1, R3, R5, RZ ;  /* 0x0000000503a07210 */ /* 0x004fc60007f3e0ff */
[----:B------:R-:W2:Y:S02]  /*7cc0*/  LDL R5, [R1+0x94] ;  /* 0x0000940001057983 */ /* 0x000ea40000100800 */
[----:B---3--:R-:W-:-:S05]  /*7cd0*/  IMAD.X R161, R12, 0x1, R161, P1 ;  /* 0x000000010ca17824 */ /* 0x008fca00008e06a1 */
[----:B------:R0:W3:Y:S04]  /*7ce0*/  @!P0 LDG.E.U8 R173, desc[UR14][R160.64] ;  /* 0x0000000ea0ad8981 */ /* 0x0000e8000c1e1100 */
[----:B------:R-:W0:Y:S02]  /*7cf0*/  LDL R161, [R1+0xf4] ;  /* 0x0000f40001a17983 */ /* 0x000e240000100800 */
[----:B0-----:R-:W-:Y:S02]  /*7d00*/  IADD3 R160, P1, R3, R161, RZ ;  /* 0x000000a103a07210 */ /* 0x001fe40007f3e0ff */
[----:B------:R-:W4:Y:S03]  /*7d10*/  LDL R161, [R1+0xf0] ;  /* 0x0000f00001a17983 */ /* 0x000f260000100800 */
[----:B----4-:R-:W-:-:S05]  /*7d20*/  IMAD.X R161, R12, 0x1, R161, P1 ;  /* 0x000000010ca17824 */ /* 0x010fca00008e06a1 */
[----:B------:R0:W4:Y:S04]  /*7d30*/  @!P0 LDG.E.U8 R174, desc[UR14][R160.64] ;  /* 0x0000000ea0ae8981 */ /* 0x000128000c1e1100 */
[----:B------:R-:W0:Y:S02]  /*7d40*/  LDL R161, [R1+0xd4] ;  /* 0x0000d40001a17983 */ /* 0x000e240000100800 */
[----:B0-----:R-:W-:Y:S02]  /*7d50*/  IADD3 R160, P1, R3, R161, RZ ;  /* 0x000000a103a07210 */ /* 0x001fe40007f3e0ff */
[----:B------:R-:W2:Y:S01]  /*7d60*/  LDL R161, [R1+0xd0] ;  /* 0x0000d00001a17983 */ /* 0x000ea20000100800 */
[----:B------:R-:W-:Y:S02]  /*7d70*/  PRMT R175, RZ, 0x7610, R175 ;  /* 0x00007610ffaf7816 */ /* 0x000fe400000000af */
[----:B------:R-:W-:-:S02]  /*7d80*/  PRMT R176, RZ, 0x7610, R176 ;  /* 0x00007610ffb07816 */ /* 0x000fc400000000b0 */
        /* <DEDUP_REMOVED lines=9> */
[----:B------:R-:W-:Y:S02]  /*7e20*/  PRMT R153, R153, 0x3340, R154 ;  /* 0x0000334099997816 */ /* 0x000fe4000000009a */
[----:B------:R-:W-:Y:S02]  /*7e30*/  PRMT R21, R17, 0x3340, R21 ;  /* 0x0000334011157816 */ /* 0x000fe40000000015 */
[----:B------:R-:W-:-:S02]  /*7e40*/  LOP3.LUT R20, R20, 0xffff, RZ, 0xc0, !PT ;  /* 0x0000ffff14147812 */ /* 0x000fc400078ec0ff */
[----:B------:R-:W-:Y:S02]  /*7e50*/  LOP3.LUT R23, R23, 0xffff, RZ, 0xc0, !PT ;  /* 0x0000ffff17177812 */ /* 0x000fe400078ec0ff */
[----:B------:R-:W-:Y:S02]  /*7e60*/  PRMT R19, R19, 0x3340, R155 ;  /* 0x0000334013137816 */ /* 0x000fe4000000009b */
[----:B------:R-:W-:Y:S02]  /*7e70*/  PRMT R17, R20, 0x3340, R23 ;  /* 0x0000334014117816 */ /* 0x000fe40000000017 */
[----:B------:R-:W-:Y:S02]  /*7e80*/  PRMT R21, R152, 0x5410, R21 ;  /* 0x0000541098157816 */ /* 0x000fe40000000015 */
[----:B------:R-:W-:Y:S01]  /*7e90*/  PRMT R20, R153, 0x5410, R19 ;  /* 0x0000541099147816 */ /* 0x000fe20000000013 */
[----:B--2---:R-:W-:-:S05]  /*7ea0*/  IMAD.X R161, R12, 0x1, R161, P1 ;  /* 0x000000010ca17824 */ /* 0x004fca00008e06a1 */
[----:B------:R0:W2:Y:S02]  /*7eb0*/  @!P0 LDG.E.U8 R175, desc[UR14][R160.64] ;  /* 0x0000000ea0af8981 */ /* 0x0000a4000c1e1100 */
[----:B0-----:R-:W-:-:S05]  /*7ec0*/  IADD3 R160, P1, R3, R251, RZ ;  /* 0x000000fb03a07210 */ /* 0x001fca0007f3e0ff */
[----:B------:R-:W-:-:S05]  /*7ed0*/  IMAD.X R161, R12, 0x1, R6, P1 ;  /* 0x000000010ca17824 */ /* 0x000fca00008e0606 */
[----:B------:R0:W2:Y:S02]  /*7ee0*/  @!P0 LDG.E.U8 R176, desc[UR14][R160.64] ;  /* 0x0000000ea0b08981 */ /* 0x0000a4000c1e1100 */
[----:B0-----:R-:W-:Y:S02]  /*7ef0*/  IADD3 R160, P1, R3, R5, RZ ;  /* 0x0000000503a07210 */ /* 0x001fe40007f3e0ff */
[----:B------:R-:W3:Y:S03]  /*7f00*/  LDL R5, [R1+0x168] ;  /* 0x0001680001057983 */ /* 0x000ee60000100800 */
[----:B------:R-:W-:Y:S02]  /*7f10*/  IMAD.X R161, R12, 0x1, R2, P1 ;  /* 0x000000010ca17824 */ /* 0x000fe400008e0602 */
[----:B------:R-:W4:Y:S04]  /*7f20*/  LDL R2, [R1+0x74] ;  /* 0x0000740001027983 */ /* 0x000f280000100800 */
[----:B------:R-:W2:Y:S04]  /*7f30*/  LDL R12, [R1+0x50] ;  /* 0x00005000010c7983 */ /* 0x000ea80000100800 */
[----:B------:R-:W2:Y:S04]  /*7f40*/  LDL.LU R251, [R1+0x14] ;  /* 0x0000140001fb7983 */ /* 0x000ea80000300800 */
[----:B------:R-:W3:Y:S04]  /*7f50*/  LDL R152, [R1+0x70] ;  /* 0x0000700001987983 */ /* 0x000ee80000100800 */
[----:B------:R-:W2:Y:S01]  /*7f60*/  LDL R153, [R1+0x54] ;  /* 0x0000540001997983 */ /* 0x000ea20000100800 */
[----:B------:R-:W-:-:S02]  /*7f70*/  LOP3.LUT R18, R18, 0xffff, RZ, 0xc0, !PT ;  /* 0x0000ffff12127812 */ /* 0x000fc400078ec0ff */
[----:B------:R-:W-:Y:S01]  /*7f80*/  LOP3.LUT R22, R22, 0xffff, RZ, 0xc0, !PT ;  /* 0x0000ffff16167812 */ /* 0x000fe200078ec0ff */
[----:B------:R-:W2:Y:S01]  /*7f90*/  LDL R6, [R1+0x30] ;  /* 0x0000300001067983 */ /* 0x000ea20000100800 */
[----:B------:R-:W-:Y:S02]  /*7fa0*/  SHF.R.S32.HI R19, RZ, 0x1f, R3 ;  /* 0x0000001fff137819 */ /* 0x000fe40000011403 */
[----:B------:R-:W-:Y:S02]  /*7fb0*/  PRMT R22, R18, 0x3340, R22 ;  /* 0x0000334012167816 */ /* 0x000fe40000000016 */
[----:B----4-:R-:W-:Y:S02]  /*7fc0*/  IADD3 R18, P1, R3, R2, RZ ;  /* 0x0000000203127210 */ /* 0x010fe40007f3e0ff */
[----:B------:R-:W4:Y:S03]  /*7fd0*/  LDL R2, [R1+0x10] ;  /* 0x0000100001027983 */ /* 0x000f260000100800 */
[----:B---3--:R-:W-:Y:S01]  /*7fe0*/  IMAD.X R19, R19, 0x1, R152, P1 ;  /* 0x0000000113137824 */ /* 0x008fe200008e0698 */
[----:B--2---:R-:W-:-:S02]  /*7ff0*/  IADD3 R152, P1, R3, R153, RZ ;  /* 0x0000009903987210 */ /* 0x004fc40007f3e0ff */
[----:B------:R-:W2:Y:S01]  /*8000*/  LDL R153, [R1+0x34] ;  /* 0x0000340001997983 */ /* 0x000ea20000100800 */
[----:B------:R-:W-:Y:S02]  /*8010*/  LOP3.LUT R157, R157, 0xffff, RZ, 0xc0, !PT ;  /* 0x0000ffff9d9d7812 */ /* 0x000fe400078ec0ff */
[----:B------:R-:W-:Y:S02]  /*8020*/  LOP3.LUT R159, R159, 0xffff, RZ, 0xc0, !PT ;  /* 0x0000ffff9f9f7812 */ /* 0x000fe400078ec0ff */
[----:B------:R-:W-:Y:S02]  /*8030*/  LOP3.LUT R158, R158, 0xffff, RZ, 0xc0, !PT ;  /* 0x0000ffff9e9e7812 */ /* 0x000fe400078ec0ff */
[----:B------:R-:W-:Y:S02]  /*8040*/  LOP3.LUT R196, R196, 0xffff, RZ, 0xc0, !PT ;  /* 0x0000ffffc4c47812 */ /* 0x000fe400078ec0ff */
[----:B------:R-:W-:Y:S02]  /*8050*/  PRMT R157, R157, 0x3340, R159 ;  /* 0x000033409d9d7816 */ /* 0x000fe4000000009f */
[----:B------:R-:W-:-:S02]  /*8060*/  PRMT R23, R158, 0x3340, R196 ;  /* 0x000033409e177816 */ /* 0x000fc400000000c4 */
[----:B------:R-:W-:Y:S02]  /*8070*/  PRMT R22, R17, 0x5410, R22 ;  /* 0x0000541011167816 */ /* 0x000fe40000000016 */
[----:B------:R-:W-:Y:S02]  /*8080*/  PRMT R23, R157, 0x5410, R23 ;  /* 0x000054109d177816 */ /* 0x000fe40000000017 */
[----:B------:R-:W-:-:S03]  /*8090*/  PRMT R17, RZ, 0x7610, R17 ;  /* 0x00007610ff117816 */ /* 0x000fc60000000011 */
[----:B------:R0:W-:Y:S04]  /*80a0*/  STS.128 [R5+UR12], R20 ;  /* 0x0000001405007988 */ /* 0x0001e80008000c0c */
[----:B------:R2:W3:Y:S01]  /*80b0*/  @!P0 LDG.E.U8 R17, desc[UR14][R18.64] ;  /* 0x0000000e12118981 */ /* 0x0004e2000c1e1100 */
[----:B0-----:R-:W-:-:S03]  /*80c0*/  SHF.R.S32.HI R23, RZ, 0x1f, R3 ;  /* 0x0000001fff177819 */ /* 0x001fc60000011403 */
[----:B------:R-:W3:Y:S04]  /*80d0*/  LDL.LU R5, [R1+0x128] ;  /* 0x0001280001057983 */ /* 0x000ee80000300800 */
[----:B------:R-:W3:Y:S01]  /*80e0*/  LDL R22, [R1+0x14c] ;  /* 0x00014c0001167983 */ /* 0x000ee20000100800 */
[----:B--2---:R-:W-:Y:S01]  /*80f0*/  IADD3 R18, P2, R3, R153, RZ ;  /* 0x0000009903127210 */ /* 0x004fe20007f5e0ff */
[----:B------:R-:W-:Y:S02]  /*8100*/  IMAD.X R153, R23, 0x1, R12, P1 ;  /* 0x0000000117997824 */ /* 0x000fe400008e060c */
[----:B------:R-:W2:Y:S01]  /*8110*/  LDL R12, [R1+0x12c] ;  /* 0x00012c00010c7983 */ /* 0x000ea20000100800 */
[----:B------:R-:W-:-:S05]  /*8120*/  IADD3 R20, P1, R3, R251, RZ ;  /* 0x000000fb03147210 */ /* 0x000fca0007f3e0ff */
[C---:B----4-:R-:W-:Y:S02]  /*8130*/  IMAD.X R21, R23.reuse, 0x1, R2, P1 ;  /* 0x0000000117157824 */ /* 0x050fe400008e0602 */
[----:B------:R-:W4:Y:S01]  /*8140*/  LDL R2, [R1+0x148] ;  /* 0x0001480001027983 */ /* 0x000f220000100800 */
[----:B------:R-:W-:Y:S01]  /*8150*/  PRMT R155, RZ, 0x7610, R155 ;  /* 0x00007610ff9b7816 */ /* 0x000fe2000000009b */
[----:B------:R-:W-:Y:S01]  /*8160*/  IMAD.X R19, R23, 0x1, R6, P2 ;  /* 0x0000000117137824 */ /* 0x000fe200010e0606 */
[----:B------:R-:W-:Y:S01]  /*8170*/  PRMT R154, RZ, 0x7610, R154 ;  /* 0x00007610ff9a7816 */ /* 0x000fe2000000009a */
[----:B------:R-:W4:Y:S04]  /*8180*/  LDL R6, [R1+0x10c] ;  /* 0x00010c0001067983 */ /* 0x000f280000100800 */
[----:B------:R0:W4:Y:S04]  /*8190*/  @!P0 LDG.E.U8 R155, desc[UR14][R152.64] ;  /* 0x0000000e989b8981 */ /* 0x000128000c1e1100 */
[----:B------:R1:W4:Y:S01]  /*81a0*/  @!P0 LDG.E.U8 R154, desc[UR14][R18.64] ;  /* 0x0000000e129a8981 */ /* 0x000322000c1e1100 */
[----:B0-----:R-:W-:-:S02]  /*81b0*/  PRMT R152, RZ, 0x7610, R152 ;  /* 0x00007610ff987816 */ /* 0x001fc40000000098 */
[----:B-1----:R-:W-:-:S04]  /*81c0*/  IADD3 R18, P1, R3, R250, RZ ;  /* 0x000000fa03127210 */ /* 0x002fc80007f3e0ff */
[----:B------:R0:W4:Y:S01]  /*81d0*/  @!P0 LDG.E.U8 R152, desc[UR14][R20.64] ;  /* 0x0000000e14988981 */ /* 0x000122000c1e1100 */
[----:B------:R-:W-:Y:S01]  /*81e0*/  PRMT R153, RZ, 0x7610, R153 ;  /* 0x00007610ff997816 */ /* 0x000fe20000000099 */
[----:B------:R-:W-:-:S05]  /*81f0*/  IMAD.X R19, R23, 0x1, R249, P1 ;  /* 0x0000000117137824 */ /* 0x000fca00008e06f9 */
[----:B------:R1:W4:Y:S01]  /*8200*/  @!P0 LDG.E.U8 R153, desc[UR14][R18.64] ;  /* 0x0000000e12998981 */ /* 0x000322000c1e1100 */
[----:B0-----:R-:W-:-:S05]  /*8210*/  IADD3 R20, P1, R3, R242, RZ ;  /* 0x000000f203147210 */ /* 0x001fca0007f3e0ff */
[----:B------:R-:W-:Y:S01]  /*8220*/  IMAD.X R21, R23, 0x1, R241, P1 ;  /* 0x0000000117157824 */ /* 0x000fe200008e06f1 */
[----:B-1----:R-:W-:Y:S02]  /*8230*/  IADD3 R18, P1, R3, R223, RZ ;  /* 0x000000df03127210 */ /* 0x002fe40007f3e0ff */
[----:B------:R-:W-:-:S03]  /*8240*/  PRMT R157, RZ, 0x7610, R157 ;  /* 0x00007610ff9d7816 */ /* 0x000fc6000000009d */
[----:B------:R-:W-:-:S05]  /*8250*/  IMAD.X R19, R23, 0x1, R221, P1 ;  /* 0x0000000117137824 */ /* 0x000fca00008e06dd */
[----:B------:R0:W4:Y:S01]  /*8260*/  @!P0 LDG.E.U8 R157, desc[UR14][R18.64] ;  /* 0x0000000e129d8981 */ /* 0x000122000c1e1100 */
[----:B------:R-:W-:Y:S02]  /*8270*/  PRMT R158, RZ, 0x7610, R158 ;  /* 0x00007610ff9e7816 */ /* 0x000fe4000000009e */
[----:B0-----:R-:W-:-:S05]  /*8280*/  IADD3 R18, P1, R3, R14, RZ ;  /* 0x0000000e03127210 */ /* 0x001fca0007f3e0ff */
[----:B------:R-:W-:-:S05]  /*8290*/  IMAD.X R19, R23, 0x1, R8, P1 ;  /* 0x0000000117137824 */ /* 0x000fca00008e0608 */
[----:B------:R-:W4:Y:S01]  /*82a0*/  @!P0 LDG.E.U8 R158, desc[UR14][R18.64] ;  /* 0x0000000e129e8981 */ /* 0x000f22000c1e1100 */
[----:B------:R-:W-:Y:S02]  /*82b0*/  PRMT R159, RZ, 0x7610, R159 ;  /* 0x00007610ff9f7816 */ /* 0x000fe4000000009f */
[----:B------:R-:W-:Y:S02]  /*82c0*/  PRMT R177, RZ, 0x7610, R177 ;  /* 0x00007610ffb17816 */ /* 0x000fe400000000b1 */
[----:B------:R-:W-:Y:S01]  /*82d0*/  PRMT R156, RZ, 0x7610, R156 ;  /* 0x00007610ff9c7816 */ /* 0x000fe2000000009c */
[----:B------:R0:W-:Y:S04]  /*82e0*/  STL [R1+0x1b0], R249 ;  /* 0x0001b0f901007387 */ /* 0x0001e80000100800 */
[----:B------:R1:W4:Y:S04]  /*82f0*/  @!P0 LDG.E.U8 R177, desc[UR14][R160.64] ;  /* 0x0000000ea0b18981 */ /* 0x000328000c1e1100 */
[----:B------:R-:W4:Y:S04]  /*8300*/  @!P0 LDG.E.U8 R156, desc[UR14][R20.64] ;  /* 0x0000000e149c8981 */ /* 0x000f28000c1e1100 */
[----:B0-----:R-:W4:Y:S01]  /*8310*/  LDL R249, [R1+0xec] ;  /* 0x0000ec0001f97983 */ /* 0x001f220000100800 */
[----:B-1----:R-:W-:-:S02]  /*8320*/  PRMT R160, RZ, 0x7610, R160 ;  /* 0x00007610ffa07816 */ /* 0x002fc400000000a0 */
[----:B--2---:R-:W-:Y:S02]  /*8330*/  IADD3 R18, P1, R3, R12, RZ ;  /* 0x0000000c03127210 */ /* 0x004fe40007f3e0ff */
[----:B------:R-:W2:Y:S03]  /*8340*/  LDL R12, [R1+0xe8] ;  /* 0x0000e800010c7983 */ /* 0x000ea60000100800 */
[----:B---3--:R-:W-:-:S05]  /*8350*/  IMAD.X R19, R23, 0x1, R5, P1 ;  /* 0x0000000117137824 */ /* 0x008fca00008e0605 */
[----:B------:R0:W3:Y:S02]  /*8360*/  @!P0 LDG.E.U8 R159, desc[UR14][R18.64] ;  /* 0x0000000e129f8981 */ /* 0x0000e4000c1e1100 */
[----:B0-----:R-:W-:Y:S02]  /*8370*/  IADD3 R18, P1, R3, R22, RZ ;  /* 0x0000001603127210 */ /* 0x001fe40007f3e0ff */
[----:B------:R0:W-:Y:S03]  /*8380*/  STL [R1+0x184], R5 ;  /* 0x0001840501007387 */ /* 0x0001e60000100800 */
[----:B----4-:R-:W-:Y:S01]  /*8390*/  IMAD.X R19, R23, 0x1, R2, P1 ;  /* 0x0000000117137824 */ /* 0x010fe200008e0602 */
[----:B------:R-:W4:Y:S04]  /*83a0*/  LDL R22, [R1+0xcc] ;  /* 0x0000cc0001167983 */ /* 0x000f280000100800 */
[----:B------:R-:W3:Y:S04]  /*83b0*/  LDL R21, [R1+0xc8] ;  /* 0x0000c80001157983 */ /* 0x000ee80000100800 */
[----:B------:R-:W3:Y:S04]  /*83c0*/  LDL R20, [R1+0xac] ;  /* 0x0000ac0001147983 */ /* 0x000ee80000100800 */
[----:B0-----:R-:W3:Y:S04]  /*83d0*/  LDL.LU R5, [R1+0x144] ;  /* 0x0001440001057983 */ /* 0x001ee80000300800 */
[----:B------:R-:W3:Y:S04]  /*83e0*/  LDL.LU R2, [R1+0x120] ;  /* 0x0001200001027983 */ /* 0x000ee80000300800 */
[----:B------:R0:W3:Y:S04]  /*83f0*/  @!P0 LDG.E.U8 R160, desc[UR14][R18.64] ;  /* 0x0000000e12a08981 */ /* 0x0000e8000c1e1100 */
[----:B------:R-:W2:Y:S01]  /*8400*/  LDL R19, [R1+0x108] ;  /* 0x0001080001137983 */ /* 0x000ea20000100800 */
[----:B0-----:R-:W-:-:S02]  /*8410*/  IADD3 R18, P1, R3, R6, RZ ;  /* 0x0000000603127210 */ /* 0x001fc40007f3e0ff */
[----:B------:R-:W-:Y:S01]  /*8420*/  PRMT R161, RZ, 0x7610, R161 ;  /* 0x00007610ffa17816 */ /* 0x000fe200000000a1 */
[----:B------:R-:W3:Y:S01]  /*8430*/  LDL R6, [R1+0xa8] ;  /* 0x0000a80001067983 */ /* 0x000ee20000100800 */
[----:B------:R-:W-:Y:S02]  /*8440*/  PRMT R178, RZ, 0x7610, R178 ;  /* 0x00007610ffb27816 */ /* 0x000fe400000000b2 */
[----:B------:R-:W-:Y:S01]  /*8450*/  PRMT R179, RZ, 0x7610, R179 ;  /* 0x00007610ffb37816 */ /* 0x000fe200000000b3 */
[----:B--2---:R-:W-:-:S05]  /*8460*/  IMAD.X R19, R23, 0x1, R19, P1 ;  /* 0x0000000117137824 */ /* 0x004fca00008e0613 */
[----:B------:R0:W2:Y:S02]  /*8470*/  @!P0 LDG.E.U8 R161, desc[UR14][R18.64] ;  /* 0x0000000e12a18981 */ /* 0x0000a4000c1e1100 */
[----:B0-----:R-:W-:Y:S02]  /*8480*/  IADD3 R18, P1, R3, R249, RZ ;  /* 0x000000f903127210 */ /* 0x001fe40007f3e0ff */
[----:B------:R-:W2:Y:S03]  /*8490*/  LDL R249, [R1+0x8c] ;  /* 0x00008c0001f97983 */ /* 0x000ea60000100800 */
[----:B------:R-:W-:Y:S02]  /*84a0*/  IMAD.X R19, R23, 0x1, R12, P1 ;  /* 0x0000000117137824 */ /* 0x000fe400008e060c */
[----:B------:R-:W2:Y:S04]  /*84b0*/  LDL R12, [R1+0x88] ;  /* 0x00008800010c7983 */ /* 0x000ea80000100800 */
[----:B------:R4:W2:Y:S02]  /*84c0*/  @!P0 LDG.E.U8 R178, desc[UR14][R18.64] ;  /* 0x0000000e12b28981 */ /* 0x0008a4000c1e1100 */
[----:B----4-:R-:W-:-:S02]  /*84d0*/  IADD3 R18, P1, R3, R22, RZ ;  /* 0x0000001603127210 */ /* 0x010fc40007f3e0ff */
[----:B------:R-:W-:Y:S01]  /*84e0*/  PRMT R193, RZ, 0x7610, R193 ;  /* 0x00007610ffc17816 */ /* 0x000fe200000000c1 */
[----:B------:R-:W4:Y:S02]  /*84f0*/  LDL R22, [R1+0x4c] ;  /* 0x00004c0001167983 */ /* 0x000f240000100800 */
[----:B---3--:R-:W-:Y:S01]  /*8500*/  IMAD.X R19, R23, 0x1, R21, P1 ;  /* 0x0000000117137824 */ /* 0x008fe200008e0615 */
[----:B------:R-:W-:Y:S01]  /*8510*/  PRMT R194, RZ, 0x7610, R194 ;  /* 0x00007610ffc27816 */ /* 0x000fe200000000c2 */
[----:B------:R-:W3:Y:S04]  /*8520*/  LDL R21, [R1+0x48] ;  /* 0x0000480001157983 */ /* 0x000ee80000100800 */
[----:B------:R0:W3:Y:S02]  /*8530*/  @!P0 LDG.E.U8 R179, desc[UR14][R18.64] ;  /* 0x0000000e12b38981 */ /* 0x0000e4000c1e1100 */
[----:B0-----:R-:W-:-:S02]  /*8540*/  IADD3 R18, P1, R3, R20, RZ ;  /* 0x0000001403127210 */ /* 0x001fc40007f3e0ff */
[----:B------:R-:W3:Y:S03]  /*8550*/  LDL R20, [R1+0x2c] ;  /* 0x00002c0001147983 */ /* 0x000ee60000100800 */
[----:B------:R-:W-:Y:S02]  /*8560*/  IMAD.X R19, R23, 0x1, R6, P1 ;  /* 0x0000000117137824 */ /* 0x000fe400008e0606 */
[----:B------:R-:W3:Y:S04]  /*8570*/  LDL R6, [R1+0x28] ;  /* 0x0000280001067983 */ /* 0x000ee80000100800 */
[----:B------:R2:W3:Y:S02]  /*8580*/  @!P0 LDG.E.U8 R193, desc[UR14][R18.64] ;  /* 0x0000000e12c18981 */ /* 0x0004e4000c1e1100 */
[----:B--2---:R-:W-:-:S02]  /*8590*/  IADD3 R18, P1, R3, R249, RZ ;  /* 0x000000f903127210 */ /* 0x004fc40007f3e0ff */
[----:B------:R-:W2:Y:S03]  /*85a0*/  LDL.LU R249, [R1+0xc] ;  /* 0x00000c0001f97983 */ /* 0x000ea60000300800 */
[----:B------:R-:W-:Y:S02]  /*85b0*/  IMAD.X R19, R23, 0x1, R12, P1 ;  /* 0x0000000117137824 */ /* 0x000fe400008e060c */
[----:B------:R-:W2:Y:S04]  /*85c0*/  LDL R12, [R1+0x8] ;  /* 0x00000800010c7983 */ /* 0x000ea80000100800 */
[----:B------:R0:W2:Y:S04]  /*85d0*/  @!P0 LDG.E.U8 R194, desc[UR14][R18.64] ;  /* 0x0000000e12c28981 */ /* 0x0000a8000c1e1100 */
[----:B------:R-:W0:Y:S02]  /*85e0*/  LDL R19, [R1+0x6c] ;  /* 0x00006c0001137983 */ /* 0x000e240000100800 */
[----:B0-----:R-:W-:-:S02]  /*85f0*/  IADD3 R18, P1, R3, R19, RZ ;  /* 0x0000001303127210 */ /* 0x001fc40007f3e0ff */
[----:B------:R-:W4:Y:S01]  /*8600*/  LDL R19, [R1+0x68] ;  /* 0x0000680001137983 */ /* 0x000f220000100800 */
[----:B------:R-:W-:Y:S02]  /*8610*/  PRMT R195, RZ, 0x7610, R195 ;  /* 0x00007610ffc37816 */ /* 0x000fe400000000c3 */
[----:B------:R-:W-:Y:S02]  /*8620*/  PRMT R196, RZ, 0x7610, R196 ;  /* 0x00007610ffc47816 */ /* 0x000fe400000000c4 */
[----:B------:R-:W-:Y:S02]  /*8630*/  PRMT R214, RZ, 0x7610, R214 ;  /* 0x00007610ffd67816 */ /* 0x000fe400000000d6 */
[----:B------:R-:W-:Y:S02]  /*8640*/  PRMT R216, RZ, 0x7610, R216 ;  /* 0x00007610ffd87816 */ /* 0x000fe400000000d8 */
[----:B------:R-:W-:Y:S01]  /*8650*/  PRMT R218, RZ, 0x7610, R218 ;  /* 0x00007610ffda7816 */ /* 0x000fe200000000da */
[----:B----4-:R-:W-:-:S05]  /*8660*/  IMAD.X R19, R23, 0x1, R19, P1 ;  /* 0x0000000117137824 */ /* 0x010fca00008e0613 */
[----:B------:R0:W4:Y:S02]  /*8670*/  @!P0 LDG.E.U8 R195, desc[UR14][R18.64] ;  /* 0x0000000e12c38981 */ /* 0x000124000c1e1100 */
[----:B0-----:R-:W-:-:S05]  /*8680*/  IADD3 R18, P1, R3, R22, RZ ;  /* 0x0000001603127210 */ /* 0x001fca0007f3e0ff */
[----:B---3--:R-:W-:Y:S01]  /*8690*/  IMAD.X R19, R23, 0x1, R21, P1 ;  /* 0x0000000117137824 */ /* 0x008fe200008e0615 */
[----:B------:R-:W-:Y:S01]  /*86a0*/  PRMT R220, RZ, 0x7610, R220 ;  /* 0x00007610ffdc7816 */ /* 0x000fe200000000dc */
[----:B------:R-:W3:Y:S04]  /*86b0*/  LDL R21, [R1+0x104] ;  /* 0x0001040001157983 */ /* 0x000ee80000100800 */
[----:B------:R0:W4:Y:S02]  /*86c0*/  @!P0 LDG.E.U8 R196, desc[UR14][R18.64] ;  /* 0x0000000e12c48981 */ /* 0x000124000c1e1100 */
[----:B0-----:R-:W-:Y:S02]  /*86d0*/  IADD3 R18, P1, R3, R20, RZ ;  /* 0x0000001403127210 */ /* 0x001fe40007f3e0ff */
[----:B------:R-:W-:Y:S01]  /*86e0*/  PRMT R222, RZ, 0x7610, R222 ;  /* 0x00007610ffde7816 */ /* 0x000fe200000000de */
[----:B------:R-:W3:Y:S02]  /*86f0*/  LDL R20, [R1+0x140] ;  /* 0x0001400001147983 */ /* 0x000ee40000100800 */
[----:B------:R-:W-:-:S02]  /*8700*/  IMAD.X R19, R23, 0x1, R6, P1 ;  /* 0x0000000117137824 */ /* 0x000fc400008e0606 */
[----:B------:R-:W4:Y:S04]  /*8710*/  LDL R6, [R1+0x124] ;  /* 0x0001240001067983 */ /* 0x000f280000100800 */
[----:B------:R2:W3:Y:S02]  /*8720*/  @!P0 LDG.E.U8 R214, desc[UR14][R18.64] ;  /* 0x0000000e12d68981 */ /* 0x0004e4000c1e1100 */
[----:B--2---:R-:W-:-:S05]  /*8730*/  IADD3 R18, P1, R3, R249, RZ ;  /* 0x000000f903127210 */ /* 0x004fca0007f3e0ff */
[----:B------:R-:W-:Y:S01]  /*8740*/  IMAD.X R19, R23, 0x1, R12, P1 ;  /* 0x0000000117137824 */ /* 0x000fe200008e060c */
[----:B------:R-:W-:Y:S01]  /*8750*/  PRMT R224, RZ, 0x7610, R224 ;  /* 0x00007610ffe07816 */ /* 0x000fe200000000e0 */
[----:B------:R-:W2:Y:S04]  /*8760*/  LDL R12, [R1+0xe4] ;  /* 0x0000e400010c7983 */ /* 0x000ea80000100800 */
[----:B------:R0:W2:Y:S02]  /*8770*/  @!P0 LDG.E.U8 R216, desc[UR14][R18.64] ;  /* 0x0000000e12d88981 */ /* 0x0000a4000c1e1100 */
[----:B0-----:R-:W-:-:S05]  /*8780*/  IADD3 R18, P1, R3, R248, RZ ;  /* 0x000000f803127210 */ /* 0x001fca0007f3e0ff */
[----:B------:R-:W-:-:S05]  /*8790*/  IMAD.X R19, R23, 0x1, R247, P1 ;  /* 0x0000000117137824 */ /* 0x000fca00008e06f7 */
        /* <DEDUP_REMOVED lines=8> */
[----:B------:R-:W-:Y:S01]  /*8820*/  IMAD.X R19, R23, 0x1, R10, P1 ;  /* 0x0000000117137824 */ /* 0x000fe200008e060a */
[----:B------:R-:W-:Y:S04]  /*8830*/  STL [R1+0x1b4], R247 ;  /* 0x0001b4f701007387 */ /* 0x000fe80000100800 */
[----:B------:R4:W2:Y:S02]  /*8840*/  @!P0 LDG.E.U8 R224, desc[UR14][R18.64] ;  /* 0x0000000e12e08981 */ /* 0x0008a4000c1e1100 */
[----:B----4-:R-:W-:Y:S02]  /*8850*/  IADD3 R18, P1, R3, R6, RZ ;  /* 0x0000000603127210 */ /* 0x010fe40007f3e0ff */
[----:B------:R-:W4:Y:S03]  /*8860*/  LDL R6, [R1+0xc4] ;  /* 0x0000c40001067983 */ /* 0x000f260000100800 */
[----:B------:R-:W-:Y:S01]  /*8870*/  IMAD.X R19, R23, 0x1, R2, P1 ;  /* 0x0000000117137824 */ /* 0x000fe200008e0602 */
[----:B------:R0:W-:Y:S04]  /*8880*/  STL [R1+0x188], R2 ;  /* 0x0001880201007387 */ /* 0x0001e80000100800 */
[----:B0-----:R-:W2:Y:S01]  /*8890*/  LDL.LU R2, [R1+0x100] ;  /* 0x0001000001027983 */ /* 0x001ea20000300800 */
[----:B------:R-:W-:-:S06]  /*88a0*/  PRMT R226, RZ, 0x7610, R226 ;  /* 0x00007610ffe27816 */ /* 0x000fcc00000000e2 */
[----:B------:R0:W4:Y:S01]  /*88b0*/  @!P0 LDG.E.U8 R226, desc[UR14][R18.64] ;  /* 0x0000000e12e28981 */ /* 0x000122000c1e1100 */
[----:B------:R-:W-:-:S03]  /*88c0*/  PRMT R228, RZ, 0x7610, R228 ;  /* 0x00007610ffe47816 */ /* 0x000fc600000000e4 */
[----:B------:R1:W-:Y:S01]  /*88d0*/  STL [R1+0x18c], R5 ;  /* 0x00018c0501007387 */ /* 0x0003e20000100800 */
[----:B0-----:R-:W-:-:S03]  /*88e0*/  IADD3 R18, P1, R3, R5, RZ ;  /* 0x0000000503127210 */ /* 0x001fc60007f3e0ff */
[----:B-1----:R-:W4:Y:S02]  /*88f0*/  LDL.LU R5, [R1+0xe0] ;  /* 0x0000e00001057983 */ /* 0x002f240000300800 */
[----:B---3--:R-:W-:Y:S02]  /*8900*/  IMAD.X R19, R23, 0x1, R20, P1 ;  /* 0x0000000117137824 */ /* 0x008fe400008e0614 */
[----:B------:R-:W3:Y:S04]  /*8910*/  LDL R20, [R1+0xa4] ;  /* 0x0000a40001147983 */ /* 0x000ee80000100800 */
[----:B------:R0:W3:Y:S02]  /*8920*/  @!P0 LDG.E.U8 R228, desc[UR14][R18.64] ;  /* 0x0000000e12e48981 */ /* 0x0000e4000c1e1100 */
[----:B0-----:R-:W-:-:S05]  /*8930*/  IADD3 R18, P1, R3, R21, RZ ;  /* 0x0000001503127210 */ /* 0x001fca0007f3e0ff */
[----:B--2---:R-:W-:Y:S01]  /*8940*/  IMAD.X R19, R23, 0x1, R2, P1 ;  /* 0x0000000117137824 */ /* 0x004fe200008e0602 */
[----:B------:R0:W-:Y:S04]  /*8950*/  STL [R1+0x190], R2 ;  /* 0x0001900201007387 */ /* 0x0001e80000100800 */
[----:B0-----:R-:W2:Y:S01]  /*8960*/  LDL.LU R2, [R1+0xc0] ;  /* 0x0000c00001027983 */ /* 0x001ea20000300800 */
[----:B------:R-:W-:-:S06]  /*8970*/  PRMT R230, RZ, 0x7610, R230 ;  /* 0x00007610ffe67816 */ /* 0x000fcc00000000e6 */
[----:B------:R0:W3:Y:S01]  /*8980*/  @!P0 LDG.E.U8 R230, desc[UR14][R18.64] ;  /* 0x0000000e12e68981 */ /* 0x0000e2000c1e1100 */
[----:B------:R-:W-:Y:S02]  /*8990*/  PRMT R232, RZ, 0x7610, R232 ;  /* 0x00007610ffe87816 */ /* 0x000fe400000000e8 */
[----:B0-----:R-:W-:Y:S02]  /*89a0*/  IADD3 R18, P1, R3, R12, RZ ;  /* 0x0000000c03127210 */ /* 0x001fe40007f3e0ff */
[----:B------:R-:W3:Y:S03]  /*89b0*/  LDL R12, [R1+0x84] ;  /* 0x00008400010c7983 */ /* 0x000ee60000100800 */
[----:B----4-:R-:W-:Y:S01]  /*89c0*/  IMAD.X R19, R23, 0x1, R5, P1 ;  /* 0x0000000117137824 */ /* 0x010fe200008e0605 */
[----:B------:R0:W-:Y:S04]  /*89d0*/  STL [R1+0x194], R5 ;  /* 0x0001940501007387 */ /* 0x0001e80000100800 */
[----:B------:R1:W4:Y:S04]  /*89e0*/  @!P0 LDG.E.U8 R232, desc[UR14][R18.64] ;  /* 0x0000000e12e88981 */ /* 0x000328000c1e1100 */
[----:B0-----:R-:W4:Y:S01]  /*89f0*/  LDL.LU R5, [R1+0xa0] ;  /* 0x0000a00001057983 */ /* 0x001f220000300800 */
[----:B-1----:R-:W-:-:S05]  /*8a00*/  IADD3 R18, P1, R3, R6, RZ ;  /* 0x0000000603127210 */ /* 0x002fca0007f3e0ff */
[----:B--2---:R-:W-:Y:S01]  /*8a10*/  IMAD.X R19, R23, 0x1, R2, P1 ;  /* 0x0000000117137824 */ /* 0x004fe200008e0602 */
[----:B------:R0:W-:Y:S04]  /*8a20*/  STL [R1+0x198], R2 ;  /* 0x0001980201007387 */ /* 0x0001e80000100800 */
[----:B0-----:R-:W2:Y:S01]  /*8a30*/  LDL.LU R2, [R1+0x80] ;  /* 0x0000800001027983 */ /* 0x001ea20000300800 */
[----:B------:R-:W-:Y:S02]  /*8a40*/  PRMT R234, RZ, 0x7610, R234 ;  /* 0x00007610ffea7816 */ /* 0x000fe400000000ea */
[----:B------:R-:W-:Y:S01]  /*8a50*/  LOP3.LUT R190, R190, 0xffff, RZ, 0xc0, !PT ;  /* 0x0000ffffbebe7812 */ /* 0x000fe200078ec0ff */
[----:B------:R-:W2:Y:S01]  /*8a60*/  LDL R21, [R1+0x64] ;  /* 0x0000640001157983 */ /* 0x000ea20000100800 */
[----:B------:R-:W-:-:S03]  /*8a70*/  LOP3.LUT R191, R191, 0xffff, RZ, 0xc0, !PT ;  /* 0x0000ffffbfbf7812 */ /* 0x000fc600078ec0ff */
[----:B------:R3:W2:Y:S01]  /*8a80*/  @!P0 LDG.E.U8 R234, desc[UR14][R18.64] ;  /* 0x0000000e12ea8981 */ /* 0x0006a2000c1e1100 */
[----:B------:R-:W-:Y:S02]  /*8a90*/  PRMT R6, R190, 0x3340, R191 ;  /* 0x00003340be067816 */ /* 0x000fe400000000bf */
[----:B------:R-:W-:Y:S02]  /*8aa0*/  PRMT R190, RZ, 0x7610, R190 ;  /* 0x00007610ffbe7816 */ /* 0x000fe400000000be */
[----:B---3--:R-:W-:Y:S01]  /*8ab0*/  IADD3 R18, P1, R3, R20, RZ ;  /* 0x0000001403127210 */ /* 0x008fe20007f3e0ff */
[----:B----4-:R0:W-:Y:S04]  /*8ac0*/  STL [R1+0x19c], R5 ;  /* 0x00019c0501007387 */ /* 0x0101e80000100800 */
[----:B------:R-:W-:-:S05]  /*8ad0*/  IMAD.X R19, R23, 0x1, R5, P1 ;  /* 0x0000000117137824 */ /* 0x000fca00008e0605 */
[----:B------:R1:W3:Y:S04]  /*8ae0*/  @!P0 LDG.E.U8 R190, desc[UR14][R18.64] ;  /* 0x0000000e12be8981 */ /* 0x0002e8000c1e1100 */
[----:B0-----:R-:W4:Y:S04]  /*8af0*/  LDL.LU R5, [R1+0x60] ;  /* 0x0000600001057983 */ /* 0x001f280000300800 */
[----:B------:R-:W3:Y:S01]  /*8b00*/  LDL R247, [R1+0x44] ;  /* 0x0000440001f77983 */ /* 0x000ee20000100800 */
        /* <DEDUP_REMOVED lines=11> */
[----:B0-----:R-:W-:Y:S01]  /*8bc0*/  IADD3 R18, P1, R3, R21, RZ ;  /* 0x0000001503127210 */ /* 0x001fe20007f3e0ff */
[----:B----4-:R0:W-:Y:S04]  /*8bd0*/  STL [R1+0x1a4], R5 ;  /* 0x0001a40501007387 */ /* 0x0101e80000100800 */
[----:B------:R-:W-:-:S05]  /*8be0*/  IMAD.X R19, R23, 0x1, R5, P1 ;  /* 0x0000000117137824 */ /* 0x000fca00008e0605 */
[----:B------:R3:W4:Y:S04]  /*8bf0*/  @!P0 LDG.E.U8 R197, desc[UR14][R18.64] ;  /* 0x0000000e12c58981 */ /* 0x000728000c1e1100 */
[----:B0-----:R-:W4:Y:S01]  /*8c00*/  LDL.LU R5, [R1+0x20] ;  /* 0x0000200001057983 */ /* 0x001f220000300800 */
[----:B---3--:R-:W-:-:S03]  /*8c10*/  IADD3 R18, P1, R3, R247, RZ ;  /* 0x000000f703127210 */ /* 0x008fc60007f3e0ff */
[----:B------:R-:W3:Y:S02]  /*8c20*/  LDL.LU R247, [R1+0x4] ;  /* 0x0000040001f77983 */ /* 0x000ee40000300800 */
[----:B--2---:R-:W-:Y:S02]  /*8c30*/  IMAD.X R19, R23, 0x1, R2, P1 ;  /* 0x0000000117137824 */ /* 0x004fe400008e0602 */
[----:B------:R0:W-:Y:S04]  /*8c40*/  STL [R1+0x1a8], R2 ;  /* 0x0001a80201007387 */ /* 0x0001e80000100800 */
[----:B0-----:R-:W2:Y:S01]  /*8c50*/  LDL.LU R2, [R1] ;  /* 0x0000000001027983 */ /* 0x001ea20000300800 */
[----:B------:R-:W-:Y:S02]  /*8c60*/  PRMT R198, RZ, 0x7610, R198 ;  /* 0x00007610ffc67816 */ /* 0x000fe400000000c6 */
[----:B------:R-:W-:-:S02]  /*8c70*/  LOP3.LUT R199, R199, 0xffff, RZ, 0xc0, !PT ;  /* 0x0000ffffc7c77812 */ /* 0x000fc400078ec0ff */
[----:B------:R-:W-:Y:S02]  /*8c80*/  LOP3.LUT R200, R200, 0xffff, RZ, 0xc0, !PT ;  /* 0x0000ffffc8c87812 */ /* 0x000fe400078ec0ff */
[----:B------:R0:W2:Y:S02]  /*8c90*/  @!P0 LDG.E.U8 R198, desc[UR14][R18.64] ;  /* 0x0000000e12c68981 */ /* 0x0000a4000c1e1100 */
[----:B------:R-:W-:Y:S02]  /*8ca0*/  PRMT R12, R199, 0x3340, R200 ;  /* 0x00003340c70c7816 */ /* 0x000fe400000000c8 */
[----:B------:R-:W-:Y:S02]  /*8cb0*/  PRMT R199, RZ, 0x7610, R199 ;  /* 0x00007610ffc77816 */ /* 0x000fe400000000c7 */
[----:B0-----:R-:W-:Y:S02]  /*8cc0*/  IADD3 R18, P1, R3, R22, RZ ;  /* 0x0000001603127210 */ /* 0x001fe40007f3e0ff */
[----:B------:R-:W-:-:S02]  /*8cd0*/  LOP3.LUT R205, R205, 0xffff, RZ, 0xc0, !PT ;  /* 0x0000ffffcdcd7812 */ /* 0x000fc400078ec0ff */
[----:B------:R-:W-:Y:S01]  /*8ce0*/  LOP3.LUT R206, R206, 0xffff, RZ, 0xc0, !PT ;  /* 0x0000ffffcece7812 */ /* 0x000fe200078ec0ff */
[----:B----4-:R-:W-:-:S03]  /*8cf0*/  IMAD.X R19, R23, 0x1, R5, P1 ;  /* 0x0000000117137824 */ /* 0x010fc600008e0605 */
[----:B------:R-:W-:Y:S02]  /*8d00*/  PRMT R22, R205, 0x3340, R206 ;  /* 0x00003340cd167816 */ /* 0x000fe400000000ce */
[----:B------:R3:W4:Y:S01]  /*8d10*/  @!P0 LDG.E.U8 R199, desc[UR14][R18.64] ;  /* 0x0000000e12c78981 */ /* 0x000722000c1e1100 */
[----:B------:R-:W-:Y:S02]  /*8d20*/  SHF.R.S32.HI R206, RZ, 0x1f, R3 ;  /* 0x0000001fffce7819 */ /* 0x000fe40000011403 */
[----:B------:R-:W-:Y:S01]  /*8d30*/  PRMT R200, RZ, 0x7610, R200 ;  /* 0x00007610ffc87816 */ /* 0x000fe200000000c8 */
[----:B------:R-:W4:Y:S01]  /*8d40*/  LDL R205, [R1+0x164] ;  /* 0x0001640001cd7983 */ /* 0x000f220000100800 */
[----:B---3--:R-:W-:Y:S02]  /*8d50*/  IADD3 R18, P1, R3, R247, RZ ;  /* 0x000000f703127210 */ /* 0x008fe40007f3e0ff */
[----:B------:R-:W-:Y:S02]  /*8d60*/  LOP3.LUT R201, R201, 0xffff, RZ, 0xc0, !PT ;  /* 0x0000ffffc9c97812 */ /* 0x000fe400078ec0ff */
[----:B------:R-:W-:-:S04]  /*8d70*/  LOP3.LUT R202, R202, 0xffff, RZ, 0xc0, !PT ;  /* 0x0000ffffcaca7812 */ /* 0x000fc800078ec0ff */
[--C-:B------:R-:W-:Y:S02]  /*8d80*/  PRMT R21, R201, 0x3340, R202.reuse ;  /* 0x00003340c9157816 */ /* 0x100fe400000000ca */
[----:B------:R-:W-:Y:S02]  /*8d90*/  PRMT R201, RZ, 0x7610, R201 ;  /* 0x00007610ffc97816 */ /* 0x000fe400000000c9 */
[----:B------:R-:W-:Y:S02]  /*8da0*/  PRMT R202, RZ, 0x7610, R202 ;  /* 0x00007610ffca7816 */ /* 0x000fe400000000ca */
[----:B------:R-:W-:Y:S02]  /*8db0*/  LOP3.LUT R203, R203, 0xffff, RZ, 0xc0, !PT ;  /* 0x0000ffffcbcb7812 */ /* 0x000fe400078ec0ff */
[----:B------:R-:W-:-:S04]  /*8dc0*/  LOP3.LUT R204, R204, 0xffff, RZ, 0xc0, !PT ;  /* 0x0000ffffcccc7812 */ /* 0x000fc800078ec0ff */
[----:B------:R-:W-:Y:S02]  /*8dd0*/  PRMT R204, R203, 0x3340, R204 ;  /* 0x00003340cbcc7816 */ /* 0x000fe400000000cc */
[----:B------:R-:W-:Y:S02]  /*8de0*/  PRMT R203, RZ, 0x7610, R203 ;  /* 0x00007610ffcb7816 */ /* 0x000fe400000000cb */
[----:B------:R-:W-:Y:S02]  /*8df0*/  PRMT R20, R6, 0x5410, R20 ;  /* 0x0000541006147816 */ /* 0x000fe40000000014 */
[----:B------:R-:W3:Y:S01]  /*8e00*/  LDL.LU R6, [R1+0x1bc] ;  /* 0x0001bc0001067983 */ /* 0x000ee20000300800 */
[----:B--2---:R-:W-:-:S05]  /*8e10*/  IMAD.X R19, R206, 0x1, R2, P1 ;  /* 0x00000001ce137824 */ /* 0x004fca00008e0602 */
[----:B------:R0:W2:Y:S02]  /*8e20*/  @!P0 LDG.E.U8 R200, desc[UR14][R18.64] ;  /* 0x0000000e12c88981 */ /* 0x0000a4000c1e1100 */
[----:B0-----:R-:W-:-:S05]  /*8e30*/  IADD3 R18, P1, R3, R246, RZ ;  /* 0x000000f603127210 */ /* 0x001fca0007f3e0ff */
[----:B------:R-:W-:-:S05]  /*8e40*/  IMAD.X R19, R206, 0x1, R245, P1 ;  /* 0x00000001ce137824 */ /* 0x000fca00008e06f5 */
[----:B------:R0:W3:Y:S02]  /*8e50*/  @!P0 LDG.E.U8 R201, desc[UR14][R18.64] ;  /* 0x0000000e12c98981 */ /* 0x0000e4000c1e1100 */
[----:B0-----:R-:W-:-:S05]  /*8e60*/  IADD3 R18, P1, R3, R238, RZ ;  /* 0x000000ee03127210 */ /* 0x001fca0007f3e0ff */
[----:B------:R-:W-:-:S05]  /*8e70*/  IMAD.X R19, R206, 0x1, R237, P1 ;  /* 0x00000001ce137824 */ /* 0x000fca00008e06ed */
[----:B------:R0:W3:Y:S02]  /*8e80*/  @!P0 LDG.E.U8 R202, desc[UR14][R18.64] ;  /* 0x0000000e12ca8981 */ /* 0x0000e4000c1e1100 */
[----:B0-----:R-:W-:-:S05]  /*8e90*/  IADD3 R18, P1, R3, R215, RZ ;  /* 0x000000d703127210 */ /* 0x001fca0007f3e0ff */
[----:B------:R-:W-:-:S05]  /*8ea0*/  IMAD.X R19, R206, 0x1, R213, P1 ;  /* 0x00000001ce137824 */ /* 0x000fca00008e06d5 */
[----:B------:R0:W3:Y:S01]  /*8eb0*/  @!P0 LDG.E.U8 R203, desc[UR14][R18.64] ;  /* 0x0000000e12cb8981 */ /* 0x0000e2000c1e1100 */
[----:B------:R-:W1:Y:S01]  /*8ec0*/  S2R R206, SR_TID.X ;  /* 0x0000000000ce7919 */ /* 0x000e620000002100 */
[----:B------:R-:W-:Y:S02]  /*8ed0*/  LOP3.LUT R207, R207, 0xffff, RZ, 0xc0, !PT ;  /* 0x0000ffffcfcf7812 */ /* 0x000fe400078ec0ff */
[----:B------:R-:W-:Y:S02]  /*8ee0*/  LOP3.LUT R208, R208, 0xffff, RZ, 0xc0, !PT ;  /* 0x0000ffffd0d07812 */ /* 0x000fe400078ec0ff */
[----:B------:R-:W-:Y:S02]  /*8ef0*/  LOP3.LUT R209, R209, 0xffff, RZ, 0xc0, !PT ;  /* 0x0000ffffd1d17812 */ /* 0x000fe400078ec0ff */
[----:B------:R-:W-:Y:S02]  /*8f00*/  LOP3.LUT R210, R210, 0xffff, RZ, 0xc0, !PT ;  /* 0x0000ffffd2d27812 */ /* 0x000fe400078ec0ff */
[----:B------:R-:W-:-:S02]  /*8f10*/  PRMT R207, R207, 0x3340, R208 ;  /* 0x00003340cfcf7816 */ /* 0x000fc400000000d0 */
[----:B------:R-:W-:Y:S02]  /*8f20*/  PRMT R23, R209, 0x3340, R210 ;  /* 0x00003340d1177816 */ /* 0x000fe400000000d2 */
[----:B------:R-:W-:Y:S02]  /*8f30*/  PRMT R21, R12, 0x5410, R21 ;  /* 0x000054100c157816 */ /* 0x000fe40000000015 */
[----:B------:R-:W-:Y:S01]  /*8f40*/  PRMT R22, R204, 0x5410, R22 ;  /* 0x00005410cc167816 */ /* 0x000fe20000000016 */
[----:B------:R-:W-:Y:S01]  /*8f50*/  UMOV UR4, UR13 ;  /* 0x0000000d00047c82 */ /* 0x000fe20008000000 */
[----:B------:R-:W-:Y:S01]  /*8f60*/  PRMT R23, R207, 0x5410, R23 ;  /* 0x00005410cf177816 */ /* 0x000fe20000000017 */
[----:B------:R-:W-:Y:S01]  /*8f70*/  UMOV UR5, 0x80000020 ;  /* 0x8000002000057882 */ /* 0x000fe20000000000 */
[----:B------:R-:W-:Y:S01]  /*8f80*/  IADD3 R0, P4, R0, UR17, RZ ;  /* 0x0000001100007c10 */ /* 0x000fe2000ff9e0ff */
[----:B------:R-:W3:Y:S04]  /*8f90*/  LDL.LU R12, [R1+0x1b8] ;  /* 0x0001b800010c7983 */ /* 0x000ee80000300800 */
[----:B----4-:R-:W-:Y:S01]  /*8fa0*/  STS.128 [R205+UR12], R20 ;  /* 0x00000014cd007988 */ /* 0x010fe20008000c0c */
[----:B------:R-:W-:-:S03]  /*8fb0*/  IADD3 R13, P6, R13, UR17, RZ ;  /* 0x000000110d0d7c10 */ /* 0x000fc6000ffde0ff */
[----:B------:R-:W4:Y:S01]  /*8fc0*/  LDL.LU R204, [R1+0x1c] ;  /* 0x00001c0001cc7983 */ /* 0x000f220000300800 */
[----:B-1----:R-:W-:-:S03]  /*8fd0*/  LOP3.LUT R206, R206, 0x7f, RZ, 0xc0, !PT ;  /* 0x0000007fcece7812 */ /* 0x002fc600078ec0ff */
[----:B------:R-:W4:Y:S04]  /*8fe0*/  LDL.LU R208, [R1+0x24] ;  /* 0x0000240001d07983 */ /* 0x000f280000300800 */
[----:B------:R-:W-:Y:S04]  /*8ff0*/  STS.U8 [R206+UR12+0x2000], R184 ;  /* 0x002000b8ce007988 */ /* 0x000fe8000800000c */
[----:B------:R-:W-:Y:S04]  /*9000*/  STS.U8 [R206+UR12+0x2200], R185 ;  /* 0x002200b9ce007988 */ /* 0x000fe8000800000c */
[----:B------:R-:W-:Y:S04]  /*9010*/  STS.U8 [R206+UR12+0x2400], R186 ;  /* 0x002400bace007988 */ /* 0x000fe8000800000c */
[----:B------:R-:W-:Y:S04]  /*9020*/  STS.U8 [R206+UR12+0x2600], R187 ;  /* 0x002600bbce007988 */ /* 0x000fe8000800000c */
[----:B------:R-:W-:Y:S04]  /*9030*/  STS.U8 [R206+UR12+0x2800], R188 ;  /* 0x002800bcce007988 */ /* 0x000fe8000800000c */
[----:B------:R-:W-:Y:S04]  /*9040*/  STS.U8 [R206+UR12+0x2a00], R189 ;  /* 0x002a00bdce007988 */ /* 0x000fe8000800000c */
[----:B------:R-:W-:Y:S04]  /*9050*/  STS.U8 [R206+UR12+0x2c00], R192 ;  /* 0x002c00c0ce007988 */ /* 0x000fe8000800000c */
[----:B------:R-:W-:Y:S01]  /*9060*/  STS.U8 [R206+UR12+0x2e00], R168 ;  /* 0x002e00a8ce007988 */ /* 0x000fe2000800000c */
[----:B0-----:R-:W-:-:S03]  /*9070*/  LOP3.LUT R18, R206, 0x10, RZ, 0x3c, !PT ;  /* 0x00000010ce127812 */ /* 0x001fc600078e3cff */
[----:B------:R-:W-:Y:S04]  /*9080*/  STS.U8 [R206+UR12+0x3000], R164 ;  /* 0x003000a4ce007988 */ /* 0x000fe8000800000c */
[----:B------:R-:W-:Y:S04]  /*9090*/  STS.U8 [R206+UR12+0x3200], R165 ;  /* 0x003200a5ce007988 */ /* 0x000fe8000800000c */
[----:B------:R-:W-:Y:S04]  /*90a0*/  STS.U8 [R206+UR12+0x3400], R166 ;  /* 0x003400a6ce007988 */ /* 0x000fe8000800000c */
[----:B------:R-:W-:Y:S04]  /*90b0*/  STS.U8 [R206+UR12+0x3600], R167 ;  /* 0x003600a7ce007988 */ /* 0x000fe8000800000c */
[----:B------:R-:W-:Y:S04]  /*90c0*/  STS.U8 [R206+UR12+0x3800], R169 ;  /* 0x003800a9ce007988 */ /* 0x000fe8000800000c */
[----:B------:R-:W-:Y:S04]  /*90d0*/  STS.U8 [R206+UR12+0x3a00], R162 ;  /* 0x003a00a2ce007988 */ /* 0x000fe8000800000c */
[----:B------:R-:W-:Y:S04]  /*90e0*/  STS.U8 [R206+UR12+0x3c00], R163 ;  /* 0x003c00a3ce007988 */ /* 0x000fe8000800000c */
[----:B------:R-:W-:Y:S04]  /*90f0*/  STS.U8 [R206+UR12+0x3e00], R170 ;  /* 0x003e00aace007988 */ /* 0x000fe8000800000c */
[----:B------:R0:W-:Y:S04]  /*9100*/  STS.U8 [R18+UR12+0x2e80], R17 ;  /* 0x002e801112007988 */ /* 0x0001e8000800000c */
        /* <DEDUP_REMOVED lines=17> */
[----:B------:R-:W4:Y:S01]  /*9220*/  LDL.LU R205, [R1+0x2c] ;  /* 0x00002c0001cd7983 */ /* 0x000f220000300800 */
[----:B0-----:R-:W-:-:S03]  /*9230*/  LOP3.LUT R18, R206, 0x30, RZ, 0x3c, !PT ;  /* 0x00000030ce127812 */ /* 0x001fc600078e3cff */
[----:B------:R-:W-:Y:S01]  /*9240*/  STS.U8 [R17+UR12+0x2300], R159 ;  /* 0x0023009f11007988 */ /* 0x000fe2000800000c */
[----:B------:R-:W0:Y:S03]  /*9250*/  LDC R206, c[0x0][0x238] ;  /* 0x00008e00ffce7b82 */ /* 0x000e260000000800 */
        /* <DEDUP_REMOVED lines=26> */
[----:B--2---:R-:W-:Y:S04]  /*9400*/  STS.U8 [R18+UR12+0x3580], R200 ;  /* 0x003580c812007988 */ /* 0x004fe8000800000c */
[----:B---3--:R-:W-:Y:S04]  /*9410*/  STS.U8 [R18+UR12+0x3780], R201 ;  /* 0x003780c912007988 */ /* 0x008fe8000800000c */
[----:B------:R-:W-:Y:S04]  /*9420*/  STS.U8 [R18+UR12+0x3980], R202 ;  /* 0x003980ca12007988 */ /* 0x000fe8000800000c */
[----:B------:R-:W2:Y:S04]  /*9430*/  LDL.LU R184, [R1+0x34] ;  /* 0x0000340001b87983 */ /* 0x000ea80000300800 */
[----:B------:R-:W-:Y:S01]  /*9440*/  STS.U8 [R18+UR12+0x3d80], R203 ;  /* 0x003d80cb12007988 */ /* 0x000fe2000800000c */
[----:B------:R1:W-:Y:S06]  /*9450*/  MEMBAR.ALL.CTA ;  /* 0x0000000000007992 */ /* 0x0003ec0000008000 */
[----:B-1----:R-:W1:Y:S01]  /*9460*/  FENCE.VIEW.ASYNC.S ;  /* 0x00000000000073c6 */ /* 0x002e620000000000 */
[----:B0-----:R-:W-:-:S03]  /*9470*/  IMAD.SHL.U32 R17, R206, 0x40, RZ ;  /* 0x00000040ce117824 */ /* 0x001fc600078e00ff */
[----:B------:R-:W3:Y:S01]  /*9480*/  LDL.LU R20, [R1+0x3c] ;  /* 0x00003c0001147983 */ /* 0x000ee20000300800 */
[----:B-1----:R-:W-:Y:S01]  /*9490*/  BAR.SYNC.DEFER_BLOCKING 0x0 ;  /* 0x0000000000007b1d */ /* 0x002fe20000010000 */
[----:B------:R-:W-:-:S04]  /*94a0*/  IADD3 R6, P0, R17, R6, RZ ;  /* 0x0000000611067210 */ /* 0x000fc80007f1e0ff */
[----:B------:R-:W-:Y:S02]  /*94b0*/  LEA.HI.X.SX32 R11, R17, R11, 0x1, P0 ;  /* 0x0000000b110b7211 */ /* 0x000fe400000f0eff */
[----:B------:R-:W-:Y:S01]  /*94c0*/  IADD3 R223, P0, R223, UR17, RZ ;  /* 0x00000011dfdf7c10 */ /* 0x000fe2000ff1e0ff */
[----:B------:R-:W2:Y:S04]  /*94d0*/  LDL.LU R206, [R1+0x8] ;  /* 0x0000080001ce7983 */ /* 0x000ea80000300800 */
[----:B------:R-:W2:Y:S04]  /*94e0*/  LDL.LU R19, [R1+0x44] ;  /* 0x0000440001137983 */ /* 0x000ea80000300800 */
[----:B------:R-:W2:Y:S04]  /*94f0*/  LDL.LU R21, [R1+0x10] ;  /* 0x0000100001157983 */ /* 0x000ea80000300800 */
[----:B------:R-:W2:Y:S01]  /*9500*/  LDL.LU R22, [R1+0x4c] ;  /* 0x00004c0001167983 */ /* 0x000ea20000300800 */
[----:B------:R-:W-:-:S03]  /*9510*/  WARPGROUP.ARRIVE ;  /* 0x00000000000079c5 */ /* 0x000fc60000000000 */
[----:B------:R-:W2:Y:S04]  /*9520*/  LDL.LU R23, [R1+0x18] ;  /* 0x0000180001177983 */ /* 0x000ea80000300800 */
[----:B------:R-:W2:Y:S01]  /*9530*/  LDL.LU R209, [R1+0x54] ;  /* 0x0000540001d17983 */ /* 0x000ea20000300800 */
[----:B------:R-:W-:Y:S01]  /*9540*/  QGMMA.64x128x32.F32.E5M2.E5M2 R88, gdesc[UR4], R88 ;  /* 0x01e00000045879f3 */ /* 0x000fe20008703858 */
[----:B------:R-:W-:-:S06]  /*9550*/  USHF.R.S32.HI UR4, URZ, 0x1f, UR17 ;  /* 0x0000001f3f047899 */ /* 0x000fcc0008011411 */
[----:B------:R-:W-:Y:S02]  /*9560*/  IADD3.X R15, R15, UR4, RZ, P4, !PT ;  /* 0x000000040f0f7c10 */ /* 0x000fe4000a7fe4ff */
[----:B------:R-:W-:Y:S02]  /*9570*/  IADD3 R227, P4, R227, UR17, RZ ;  /* 0x00000011e3e37c10 */ /* 0x000fe4000ff9e0ff */
[----:B------:R-:W-:Y:S02]  /*9580*/  IADD3.X R221, R221, UR4, RZ, P0, !PT ;  /* 0x00000004dddd7c10 */ /* 0x000fe400087fe4ff */
[----:B------:R-:W-:Y:S02]  /*9590*/  IADD3 R240, P0, R240, UR17, RZ ;  /* 0x00000011f0f07c10 */ /* 0x000fe4000ff1e0ff */
[----:B------:R-:W-:Y:S02]  /*95a0*/  IADD3.X R10, R10, UR4, RZ, P6, !PT ;  /* 0x000000040a0a7c10 */ /* 0x000fe4000b7fe4ff */
[----:B------:R-:W-:-:S02]  /*95b0*/  IADD3 R16, P6, R16, UR17, RZ ;  /* 0x0000001110107c10 */ /* 0x000fc4000ffde0ff */
[----:B------:R-:W-:Y:S02]  /*95c0*/  IADD3.X R225, R225, UR4, RZ, P4, !PT ;  /* 0x00000004e1e17c10 */ /* 0x000fe4000a7fe4ff */
[----:B------:R-:W-:Y:S02]  /*95d0*/  IADD3 R242, P4, R242, UR17, RZ ;  /* 0x00000011f2f27c10 */ /* 0x000fe4000ff9e0ff */
[----:B------:R-:W-:Y:S02]  /*95e0*/  IADD3.X R239, R239, UR4, RZ, P0, !PT ;  /* 0x00000004efef7c10 */ /* 0x000fe400087fe4ff */
[----:B------:R-:W-:Y:S02]  /*95f0*/  IADD3 R247, P0, R247, UR17, RZ ;  /* 0x00000011f7f77c10 */ /* 0x000fe4000ff1e0ff */
[----:B------:R-:W-:Y:S02]  /*9600*/  IADD3.X R229, R229, UR4, RZ, P6, !PT ;  /* 0x00000004e5e57c10 */ /* 0x000fe4000b7fe4ff */
[----:B------:R-:W-:-:S02]  /*9610*/  IADD3 R244, P6, R244, UR17, RZ ;  /* 0x00000011f4f47c10 */ /* 0x000fc4000ffde0ff */
[----:B------:R-:W-:Y:S02]  /*9620*/  IADD3.X R241, R241, UR4, RZ, P4, !PT ;  /* 0x00000004f1f17c10 */ /* 0x000fe4000a7fe4ff */
[----:B------:R-:W-:Y:S01]  /*9630*/  IADD3 R249, P4, R249, UR17, RZ ;  /* 0x00000011f9f97c10 */ /* 0x000fe2000ff9e0ff */
[----:B------:R0:W-:Y:S01]  /*9640*/  STL [R1+0x4], R247 ;  /* 0x000004f701007387 */ /* 0x0001e20000100800 */
[----:B------:R-:W-:Y:S02]  /*9650*/  IADD3.X R243, R243, UR4, RZ, P6, !PT ;  /* 0x00000004f3f37c10 */ /* 0x000fe4000b7fe4ff */
[----:B------:R-:W-:Y:S01]  /*9660*/  IADD3 R251, P6, R251, UR17, RZ ;  /* 0x00000011fbfb7c10 */ /* 0x000fe2000ffde0ff */
[----:B0-----:R-:W2:Y:S04]  /*9670*/  LDL.LU R247, [R1+0x1b4] ;  /* 0x0001b40001f77983 */ /* 0x001ea80000300800 */
[----:B------:R0:W-:Y:S04]  /*9680*/  STL [R1+0xc], R249 ;  /* 0x00000cf901007387 */ /* 0x0001e80000100800 */
[----:B0-----:R-:W2:Y:S04]  /*9690*/  LDL.LU R249, [R1+0x1b0] ;  /* 0x0001b00001f97983 */ /* 0x001ea80000300800 */
[----:B------:R0:W-:Y:S04]  /*96a0*/  STL [R1+0x14], R251 ;  /* 0x000014fb01007387 */ /* 0x0001e80000100800 */
[----:B0-----:R-:W2:Y:S01]  /*96b0*/  LDL.LU R251, [R1+0x1ac] ;  /* 0x0001ac0001fb7983 */ /* 0x001ea20000300800 */
[----:B------:R-:W-:-:S02]  /*96c0*/  IADD3 R14, P5, R14, UR17, RZ ;  /* 0x000000110e0e7c10 */ /* 0x000fc4000ffbe0ff */
[----:B------:R-:W-:Y:S01]  /*96d0*/  IADD3 R212, P3, R212, UR17, RZ ;  /* 0x00000011d4d47c10 */ /* 0x000fe2000ff7e0ff */
[----:B------:R-:W2:Y:S01]  /*96e0*/  LDL.LU R207, [R1+0x5c] ;  /* 0x00005c0001cf7983 */ /* 0x000ea20000300800 */
[----:B------:R-:W-:Y:S02]  /*96f0*/  IADD3 R215, P2, R215, UR17, RZ ;  /* 0x00000011d7d77c10 */ /* 0x000fe4000ff5e0ff */
[----:B------:R-:W-:Y:S01]  /*9700*/  IADD3.X R8, R8, UR4, RZ, P5, !PT ;  /* 0x0000000408087c10 */ /* 0x000fe2000affe4ff */
[----:B------:R-:W2:Y:S01]  /*9710*/  LDL.LU R210, [R1+0x28] ;  /* 0x0000280001d27983 */ /* 0x000ea20000300800 */
[----:B------:R-:W-:Y:S02]  /*9720*/  IADD3 R9, P5, R9, UR17, RZ ;  /* 0x0000001109097c10 */ /* 0x000fe4000ffbe0ff */
[----:B------:R-:W-:Y:S02]  /*9730*/  IADD3.X R211, R211, UR4, RZ, P3, !PT ;  /* 0x00000004d3d37c10 */ /* 0x000fe40009ffe4ff */
[----:B------:R-:W-:-:S02]  /*9740*/  IADD3 R7, P3, R7, UR17, RZ ;  /* 0x0000001107077c10 */ /* 0x000fc4000ff7e0ff */
[----:B------:R-:W-:Y:S02]  /*9750*/  IADD3 R219, P1, R219, UR17, RZ ;  /* 0x00000011dbdb7c10 */ /* 0x000fe4000ff3e0ff */
[----:B------:R-:W-:Y:S02]  /*9760*/  IADD3.X R213, R213, UR4, RZ, P2, !PT ;  /* 0x00000004d5d57c10 */ /* 0x000fe400097fe4ff */
[----:B------:R-:W-:Y:S02]  /*9770*/  IADD3 R236, P2, R236, UR17, RZ ;  /* 0x00000011ecec7c10 */ /* 0x000fe4000ff5e0ff */
[----:B------:R-:W-:Y:S02]  /*9780*/  IADD3.X R231, R231, UR4, RZ, P5, !PT ;  /* 0x00000004e7e77c10 */ /* 0x000fe4000affe4ff */
[----:B------:R-:W-:Y:S02]  /*9790*/  IADD3 R246, P5, R246, UR17, RZ ;  /* 0x00000011f6f67c10 */ /* 0x000fe4000ffbe0ff */
[----:B------:R-:W-:-:S02]  /*97a0*/  IADD3.X R233, R233, UR4, RZ, P3, !PT ;  /* 0x00000004e9e97c10 */ /* 0x000fc40009ffe4ff */
[----:B------:R-:W-:Y:S02]  /*97b0*/  IADD3 R248, P3, R248, UR17, RZ ;  /* 0x00000011f8f87c10 */ /* 0x000fe4000ff7e0ff */
[----:B------:R-:W-:Y:S02]  /*97c0*/  IADD3.X R217, R217, UR4, RZ, P1, !PT ;  /* 0x00000004d9d97c10 */ /* 0x000fe40008ffe4ff */
[----:B------:R-:W-:Y:S02]  /*97d0*/  IADD3 R238, P1, R238, UR17, RZ ;  /* 0x00000011eeee7c10 */ /* 0x000fe4000ff3e0ff */
[----:B------:R-:W-:Y:S02]  /*97e0*/  IADD3.X R235, R235, UR4, RZ, P2, !PT ;  /* 0x00000004ebeb7c10 */ /* 0x000fe400097fe4ff */
[----:B------:R-:W-:Y:S01]  /*97f0*/  IADD3 R250, P2, R250, UR17, RZ ;  /* 0x00000011fafa7c10 */ /* 0x000fe2000ff5e0ff */
[----:B------:R-:W-:Y:S01]  /*9800*/  UMOV UR22, UR6 ;  /* 0x0000000600167c82 */ /* 0x000fe20008000000 */
[----:B------:R-:W-:Y:S01]  /*9810*/  IADD3.X R245, R245, UR4, RZ, P5, !PT ;  /* 0x00000004f5f57c10 */ /* 0x000fe2000affe4ff */
[----:B------:R-:W-:Y:S01]  /*9820*/  UMOV UR23, UR7 ;  /* 0x0000000700177c82 */ /* 0x000fe20008000000 */
[----:B----4-:R-:W-:Y:S01]  /*9830*/  IADD3 R204, P5, R204, UR17, RZ ;  /* 0x00000011cccc7c10 */ /* 0x010fe2000ffbe0ff */
[----:B------:R-:W-:Y:S01]  /*9840*/  QGMMA.64x128x32.F32.E5M2.E5M2 R88, gdesc[UR8], R88 ;  /* 0x01e00000085879f3 */ /* 0x000fe20008703858 */
[----:B------:R-:W-:-:S02]  /*9850*/  IADD3.X R237, R237, UR4, RZ, P1, !PT ;  /* 0x00000004eded7c10 */ /* 0x000fc40008ffe4ff */
[----:B------:R-:W-:Y:S01]  /*9860*/  IADD3 R252, P1, R252, UR17, RZ ;  /* 0x00000011fcfc7c10 */ /* 0x000fe2000ff3e0ff */
[----:B------:R-:W-:Y:S01]  /*9870*/  STL [R1+0x1c], R204 ;  /* 0x00001ccc01007387 */ /* 0x000fe20000100800 */
[----:B------:R-:W-:-:S07]  /*9880*/  IADD3.X R2, R2, UR4, RZ, P0, !PT ;  /* 0x0000000402027c10 */ /* 0x000fce00087fe4ff */
[----:B------:R-:W-:Y:S01]  /*9890*/  QGMMA.64x128x32.F32.E5M2.E5M2 R24, gdesc[UR20], R24 ;  /* 0x01e00000141879f3 */ /* 0x000fe20008703818 */
[----:B---3--:R-:W-:Y:S02]  /*98a0*/  IADD3 R20, P0, R20, UR17, RZ ;  /* 0x0000001114147c10 */ /* 0x008fe4000ff1e0ff */
[----:B--2---:R-:W-:Y:S02]  /*98b0*/  IADD3.X R206, R206, UR4, RZ, P4, !PT ;  /* 0x00000004cece7c10 */ /* 0x004fe4000a7fe4ff */
[----:B------:R-:W-:Y:S02]  /*98c0*/  IADD3 R19, P4, R19, UR17, RZ ;  /* 0x0000001113137c10 */ /* 0x000fe4000ff9e0ff */
[----:B------:R-:W-:Y:S02]  /*98d0*/  IADD3.X R21, R21, UR4, RZ, P6, !PT ;  /* 0x0000000415157c10 */ /* 0x000fe4000b7fe4ff */
[----:B------:R-:W-:Y:S02]  /*98e0*/  IADD3 R22, P6, R22, UR17, RZ ;  /* 0x0000001116167c10 */ /* 0x000fe4000ffde0ff */
[----:B------:R-:W-:-:S02]  /*98f0*/  IADD3.X R23, R23, UR4, RZ, P5, !PT ;  /* 0x0000000417177c10 */ /* 0x000fc4000affe4ff */
[----:B------:R-:W-:Y:S02]  /*9900*/  IADD3 R209, P5, R209, UR17, RZ ;  /* 0x00000011d1d17c10 */ /* 0x000fe4000ffbe0ff */
[----:B------:R-:W-:Y:S02]  /*9910*/  IADD3.X R247, R247, UR4, RZ, P3, !PT ;  /* 0x00000004f7f77c10 */ /* 0x000fe40009ffe4ff */
[----:B------:R-:W-:-:S05]  /*9920*/  IADD3 R208, P3, R208, UR17, RZ ;  /* 0x00000011d0d07c10 */ /* 0x000fca000ff7e0ff */
[----:B------:R0:W-:Y:S01]  /*9930*/  STL [R1+0x24], R208 ;  /* 0x000024d001007387 */ /* 0x0001e20000100800 */
[----:B------:R-:W-:Y:S02]  /*9940*/  IADD3.X R249, R249, UR4, RZ, P2, !PT ;  /* 0x00000004f9f97c10 */ /* 0x000fe400097fe4ff */
[----:B------:R-:W-:Y:S01]  /*9950*/  IADD3 R205, P2, R205, UR17, RZ ;  /* 0x00000011cdcd7c10 */ /* 0x000fe2000ff5e0ff */
[----:B0-----:R-:W2:Y:S04]  /*9960*/  LDL.LU R208, [R1+0x64] ;  /* 0x0000640001d07983 */ /* 0x001ea80000300800 */
[----:B------:R-:W3:Y:S04]  /*9970*/  LDL.LU R204, [R1+0x30] ;  /* 0x0000300001cc7983 */ /* 0x000ee80000300800 */
[----:B------:R0:W-:Y:S01]  /*9980*/  STL [R1+0x2c], R205 ;  /* 0x00002ccd01007387 */ /* 0x0001e20000100800 */
[----:B------:R-:W-:-:S02]  /*9990*/  IADD3.X R251, R251, UR4, RZ, P1, !PT ;  /* 0x00000004fbfb7c10 */ /* 0x000fc40008ffe4ff */
[----:B------:R-:W-:Y:S01]  /*99a0*/  IADD3 R184, P1, R184, UR17, RZ ;  /* 0x00000011b8b87c10 */ /* 0x000fe2000ff3e0ff */
[----:B0-----:R-:W4:Y:S04]  /*99b0*/  LDL.LU R205, [R1+0x6c] ;  /* 0x00006c0001cd7983 */ /* 0x001f280000300800 */
[----:B------:R0:W-:Y:S01]  /*99c0*/  STL [R1], R2 ;  /* 0x0000000201007387 */ /* 0x0001e20000100800 */
[----:B------:R-:W-:-:S03]  /*99d0*/  IADD3.X R5, R5, UR4, RZ, P3, !PT ;  /* 0x0000000405057c10 */ /* 0x000fc60009ffe4ff */
[----:B0-----:R-:W4:Y:S04]  /*99e0*/  LDL.LU R2, [R1+0x1a8] ;  /* 0x0001a80001027983 */ /* 0x001f280000300800 */
[----:B------:R-:W-:Y:S04]  /*99f0*/  STL [R1+0x34], R184 ;  /* 0x000034b801007387 */ /* 0x000fe80000100800 */
[----:B------:R0:W-:Y:S04]  /*9a00*/  STL [R1+0x8], R206 ;  /* 0x000008ce01007387 */ /* 0x0001e80000100800 */
[----:B0-----:R-:W4:Y:S04]  /*9a10*/  LDL.LU R206, [R1+0x38] ;  /* 0x0000380001ce7983 */ /* 0x001f280000300800 */
[----:B------:R-:W-:Y:S04]  /*9a20*/  STL [R1+0x3c], R20 ;  /* 0x00003c1401007387 */ /* 0x000fe80000100800 */
[----:B------:R0:W-:Y:S04]  /*9a30*/  STL [R1+0x44], R19 ;  /* 0x0000441301007387 */ /* 0x0001e80000100800 */
[----:B0-----:R-:W4:Y:S04]  /*9a40*/  LDL.LU R19, [R1+0x74] ;  /* 0x0000740001137983 */ /* 0x001f280000300800 */
[----:B------:R-:W-:Y:S04]  /*9a50*/  STL [R1+0x10], R21 ;  /* 0x0000101501007387 */ /* 0x000fe80000100800 */
[----:B------:R-:W-:Y:S04]  /*9a60*/  STL [R1+0x4c], R22 ;  /* 0x00004c1601007387 */ /* 0x000fe80000100800 */
[----:B------:R0:W-:Y:S04]  /*9a70*/  STL [R1+0x20], R5 ;  /* 0x0000200501007387 */ /* 0x0001e80000100800 */
[----:B------:R-:W-:Y:S04]  /*9a80*/  STL [R1+0x18], R23 ;  /* 0x0000181701007387 */ /* 0x000fe80000100800 */
[----:B0-----:R-:W4:Y:S04]  /*9a90*/  LDL.LU R5, [R1+0x1a4] ;  /* 0x0001a40001057983 */ /* 0x001f280000300800 */
[----:B------:R0:W-:Y:S04]  /*9aa0*/  STL [R1+0x54], R209 ;  /* 0x000054d101007387 */ /* 0x0001e80000100800 */
[----:B------:R-:W4:Y:S04]  /*9ab0*/  LDL.LU R166, [R1+0x7c] ;  /* 0x00007c0001a67983 */ /* 0x000f280000300800 */
[----:B------:R-:W4:Y:S04]  /*9ac0*/  LDL.LU R165, [R1+0x48] ;  /* 0x0000480001a57983 */ /* 0x000f280000300800 */
[----:B------:R-:W4:Y:S04]  /*9ad0*/  LDL.LU R164, [R1+0x84] ;  /* 0x0000840001a47983 */ /* 0x000f280000300800 */
[----:B------:R-:W4:Y:S04]  /*9ae0*/  LDL.LU R168, [R1+0x50] ;  /* 0x0000500001a87983 */ /* 0x000f280000300800 */
[----:B------:R-:W4:Y:S04]  /*9af0*/  LDL.LU R192, [R1+0x8c] ;  /* 0x00008c0001c07983 */ /* 0x000f280000300800 */
[----:B------:R-:W4:Y:S04]  /*9b00*/  LDL.LU R189, [R1+0x58] ;  /* 0x0000580001bd7983 */ /* 0x000f280000300800 */
[----:B0-----:R-:W4:Y:S01]  /*9b10*/  LDL.LU R209, [R1+0x94] ;  /* 0x0000940001d17983 */ /* 0x001f220000300800 */
[----:B------:R-:W-:-:S02]  /*9b20*/  IADD3 R207, P3, R207, UR17, RZ ;  /* 0x00000011cfcf7c10 */ /* 0x000fc4000ff7e0ff */
[----:B------:R-:W-:Y:S01]  /*9b30*/  IADD3.X R210, R210, UR4, RZ, P2, !PT ;  /* 0x00000004d2d27c10 */ /* 0x000fe200097fe4ff */
[----:B------:R-:W4:Y:S04]  /*9b40*/  LDL.LU R188, [R1+0x9c] ;  /* 0x00009c0001bc7983 */ /* 0x000f280000300800 */
[----:B------:R-:W4:Y:S04]  /*9b50*/  LDL.LU R187, [R1+0x68] ;  /* 0x0000680001bb7983 */ /* 0x000f280000300800 */
[----:B------:R-:W-:Y:S04]  /*9b60*/  STL [R1+0x5c], R207 ;  /* 0x00005ccf01007387 */ /* 0x000fe80000100800 */
[----:B------:R-:W4:Y:S04]  /*9b70*/  LDL.LU R186, [R1+0xa4] ;  /* 0x0000a40001ba7983 */ /* 0x000f280000300800 */
[----:B------:R0:W-:Y:S04]  /*9b80*/  STL [R1+0x28], R210 ;  /* 0x000028d201007387 */ /* 0x0001e80000100800 */
[----:B------:R-:W4:Y:S04]  /*9b90*/  LDL.LU R185, [R1+0x70] ;  /* 0x0000700001b97983 */ /* 0x000f280000300800 */
[----:B------:R-:W4:Y:S04]  /*9ba0*/  LDL.LU R184, [R1+0xac] ;  /* 0x0000ac0001b87983 */ /* 0x000f280000300800 */
[----:B0-----:R-:W4:Y:S01]  /*9bb0*/  LDL.LU R210, [R1+0x78] ;  /* 0x0000780001d27983 */ /* 0x001f220000300800 */
[----:B--2---:R-:W-:-:S02]  /*9bc0*/  IADD3 R208, P2, R208, UR17, RZ ;  /* 0x00000011d0d07c10 */ /* 0x004fc4000ff5e0ff */
[----:B---3--:R-:W-:-:S03]  /*9bd0*/  IADD3.X R204, R204, UR4, RZ, P1, !PT ;  /* 0x00000004cccc7c10 */ /* 0x008fc60008ffe4ff */
[----:B------:R0:W-:Y:S04]  /*9be0*/  STL [R1+0x64], R208 ;  /* 0x000064d001007387 */ /* 0x0001e80000100800 */
[----:B0-----:R-:W2:Y:S01]  /*9bf0*/  LDL.LU R208, [R1+0xb4] ;  /* 0x0000b40001d07983 */ /* 0x001ea20000300800 */
[----:B----4-:R-:W-:-:S03]  /*9c00*/  IADD3 R205, P1, R205, UR17, RZ ;  /* 0x00000011cdcd7c10 */ /* 0x010fc6000ff3e0ff */
[----:B------:R-:W3:Y:S04]  /*9c10*/  LDL.LU R20, [R1+0xbc] ;  /* 0x0000bc0001147983 */ /* 0x000ee80000300800 */
[----:B------:R-:W4:Y:S04]  /*9c20*/  LDL.LU R21, [R1+0x88] ;  /* 0x0000880001157983 */ /* 0x000f280000300800 */
[----:B------:R-:W-:Y:S04]  /*9c30*/  STL [R1+0x30], R204 ;  /* 0x000030cc01007387 */ /* 0x000fe80000100800 */
[----:B------:R-:W3:Y:S01]  /*9c40*/  LDL.LU R22, [R1+0xc4] ;  /* 0x0000c40001167983 */ /* 0x000ee20000300800 */
[----:B------:R-:W-:-:S03]  /*9c50*/  IADD3.X R2, R2, UR4, RZ, P4, !PT ;  /* 0x0000000402027c10 */ /* 0x000fc6000a7fe4ff */
[----:B------:R0:W-:Y:S04]  /*9c60*/  STL [R1+0x6c], R205 ;  /* 0x00006ccd01007387 */ /* 0x0001e80000100800 */
[----:B0-----:R-:W3:Y:S01]  /*9c70*/  LDL.LU R205, [R1+0x90] ;  /* 0x0000900001cd7983 */ /* 0x001ee20000300800 */
[----:B------:R-:W-:-:S05]  /*9c80*/  IADD3.X R206, R206, UR4, RZ, P0, !PT ;  /* 0x00000004cece7c10 */ /* 0x000fca00087fe4ff */
[----:B------:R0:W-:Y:S04]  /*9c90*/  STL [R1+0x38], R206 ;  /* 0x000038ce01007387 */ /* 0x0001e80000100800 */
[----:B0-----:R-:W3:Y:S01]  /*9ca0*/  LDL.LU R206, [R1+0xcc] ;  /* 0x0000cc0001ce7983 */ /* 0x001ee20000300800 */
[----:B------:R-:W-:-:S03]  /*9cb0*/  IADD3 R19, P0, R19, UR17, RZ ;  /* 0x0000001113137c10 */ /* 0x000fc6000ff1e0ff */
[----:B------:R-:W3:Y:S04]  /*9cc0*/  LDL.LU R23, [R1+0x98] ;  /* 0x0000980001177983 */ /* 0x000ee80000300800 */
[----:B------:R-:W3:Y:S04]  /*9cd0*/  LDL.LU R207, [R1+0xd4] ;  /* 0x0000d40001cf7983 */ /* 0x000ee80000300800 */
[----:B------:R-:W-:Y:S04]  /*9ce0*/  STL [R1+0x74], R19 ;  /* 0x0000741301007387 */ /* 0x000fe80000100800 */
[----:B------:R0:W-:Y:S04]  /*9cf0*/  STL [R1+0x40], R2 ;  /* 0x0000400201007387 */ /* 0x0001e80000100800 */
[----:B0-----:R-:W3:Y:S04]  /*9d00*/  LDL.LU R2, [R1+0x1a0] ;  /* 0x0001a00001027983 */ /* 0x001ee80000300800 */
[----:B------:R-:W3:Y:S01]  /*9d10*/  LDL.LU R204, [R1+0xdc] ;  /* 0x0000dc0001cc7983 */ /* 0x000ee20000300800 */
[----:B------:R-:W-:-:S03]  /*9d20*/  IADD3 R166, P4, R166, UR17, RZ ;  /* 0x00000011a6a67c10 */ /* 0x000fc6000ff9e0ff */
[----:B------:R-:W3:Y:S01]  /*9d30*/  LDL.LU R19, [R1+0xa8] ;  /* 0x0000a80001137983 */ /* 0x000ee20000300800 */
[----:B------:R-:W-:-:S03]  /*9d40*/  IADD3.X R165, R165, UR4, RZ, P6, !PT ;  /* 0x00000004a5a57c10 */ /* 0x000fc6000b7fe4ff */
[----:B------:R-:W-:Y:S01]  /*9d50*/  STL [R1+0x7c], R166 ;  /* 0x00007ca601007387 */ /* 0x000fe20000100800 */
[----:B------:R-:W-:-:S03]  /*9d60*/  IADD3 R164, P6, R164, UR17, RZ ;  /* 0x00000011a4a47c10 */ /* 0x000fc6000ffde0ff */
[----:B------:R-:W-:Y:S01]  /*9d70*/  STL [R1+0x48], R165 ;  /* 0x000048a501007387 */ /* 0x000fe20000100800 */
[----:B------:R-:W-:-:S03]  /*9d80*/  IADD3.X R168, R168, UR4, RZ, P5, !PT ;  /* 0x00000004a8a87c10 */ /* 0x000fc6000affe4ff */
[----:B------:R-:W-:Y:S01]  /*9d90*/  STL [R1+0x84], R164 ;  /* 0x000084a401007387 */ /* 0x000fe20000100800 */
[----:B------:R-:W-:Y:S02]  /*9da0*/  IADD3 R192, P5, R192, UR17, RZ ;  /* 0x00000011c0c07c10 */ /* 0x000fe4000ffbe0ff */
[----:B------:R-:W-:Y:S02]  /*9db0*/  IADD3.X R189, R189, UR4, RZ, P3, !PT ;  /* 0x00000004bdbd7c10 */ /* 0x000fe40009ffe4ff */
[----:B------:R-:W-:Y:S01]  /*9dc0*/  IADD3 R209, P3, R209, UR17, RZ ;  /* 0x00000011d1d17c10 */ /* 0x000fe2000ff7e0ff */
[----:B------:R-:W-:Y:S01]  /*9dd0*/  STL [R1+0x50], R168 ;  /* 0x000050a801007387 */ /* 0x000fe20000100800 */
[----:B------:R-:W-:-:S03]  /*9de0*/  IADD3.X R5, R5, UR4, RZ, P2, !PT ;  /* 0x0000000405057c10 */ /* 0x000fc600097fe4ff */
[----:B------:R0:W-:Y:S04]  /*9df0*/  STL [R1+0x94], R209 ;  /* 0x000094d101007387 */ /* 0x0001e80000100800 */
[----:B------:R-:W-:Y:S04]  /*9e00*/  STL [R1+0x8c], R192 ;  /* 0x00008cc001007387 */ /* 0x000fe80000100800 */
[----:B0-----:R-:W3:Y:S04]  /*9e10*/  LDL.LU R209, [R1+0xe4] ;  /* 0x0000e40001d17983 */ /* 0x001ee80000300800 */
[----:B------:R-:W-:Y:S04]  /*9e20*/  STL [R1+0x58], R189 ;  /* 0x000058bd01007387 */ /* 0x000fe80000100800 */
[----:B------:R0:W-:Y:S04]  /*9e30*/  STL [R1+0x60], R5 ;  /* 0x0000600501007387 */ /* 0x0001e80000100800 */
[----:B0-----:R-:W3:Y:S01]  /*9e40*/  LDL.LU R5, [R1+0x19c] ;  /* 0x00019c0001057983 */ /* 0x001ee20000300800 */
[----:B------:R-:W-:-:S02]  /*9e50*/  IADD3 R188, P2, R188, UR17, RZ ;  /* 0x00000011bcbc7c10 */ /* 0x000fc4000ff5e0ff */
[----:B------:R-:W-:Y:S02]  /*9e60*/  IADD3.X R187, R187, UR4, RZ, P1, !PT ;  /* 0x00000004bbbb7c10 */ /* 0x000fe40008ffe4ff */
[----:B------:R-:W-:Y:S02]  /*9e70*/  IADD3 R186, P1, R186, UR17, RZ ;  /* 0x00000011baba7c10 */ /* 0x000fe4000ff3e0ff */
[----:B------:R-:W-:Y:S01]  /*9e80*/  IADD3.X R210, R210, UR4, RZ, P4, !PT ;  /* 0x00000004d2d27c10 */ /* 0x000fe2000a7fe4ff */
[----:B------:R-:W-:Y:S01]  /*9e90*/  STL [R1+0x9c], R188 ;  /* 0x00009cbc01007387 */ /* 0x000fe20000100800 */
[----:B------:R-:W-:Y:S02]  /*9ea0*/  IADD3.X R185, R185, UR4, RZ, P0, !PT ;  /* 0x00000004b9b97c10 */ /* 0x000fe400087fe4ff */
[----:B------:R-:W-:Y:S01]  /*9eb0*/  IADD3 R184, P0, R184, UR17, RZ ;  /* 0x00000011b8b87c10 */ /* 0x000fe2000ff1e0ff */
[----:B------:R-:W-:Y:S04]  /*9ec0*/  STL [R1+0x68], R187 ;  /* 0x000068bb01007387 */ /* 0x000fe80000100800 */
[----:B------:R-:W-:Y:S04]  /*9ed0*/  STL [R1+0xa4], R186 ;  /* 0x0000a4ba01007387 */ /* 0x000fe80000100800 */
[----:B------:R0:W-:Y:S04]  /*9ee0*/  STL [R1+0x78], R210 ;  /* 0x000078d201007387 */ /* 0x0001e80000100800 */
[----:B------:R-:W-:Y:S04]  /*9ef0*/  STL [R1+0x70], R185 ;  /* 0x000070b901007387 */ /* 0x000fe80000100800 */
[----:B0-----:R-:W3:Y:S04]  /*9f00*/  LDL.LU R210, [R1+0xb0] ;  /* 0x0000b00001d27983 */ /* 0x001ee80000300800 */
[----:B------:R-:W-:Y:S01]  /*9f10*/  STL [R1+0xac], R184 ;  /* 0x0000acb801007387 */ /* 0x000fe20000100800 */
[----:B--2---:R-:W-:-:S02]  /*9f20*/  IADD3 R208, P4, R208, UR17, RZ ;  /* 0x00000011d0d07c10 */ /* 0x004fc4000ff9e0ff */
[----:B----4-:R-:W-:Y:S02]  /*9f30*/  IADD3.X R21, R21, UR4, RZ, P5, !PT ;  /* 0x0000000415157c10 */ /* 0x010fe4000affe4ff */
[----:B---3--:R-:W-:Y:S02]  /*9f40*/  IADD3 R22, P5, R22, UR17, RZ ;  /* 0x0000001116167c10 */ /* 0x008fe4000ffbe0ff */
[----:B------:R-:W-:Y:S02]  /*9f50*/  IADD3.X R205, R205, UR4, RZ, P3, !PT ;  /* 0x00000004cdcd7c10 */ /* 0x000fe40009ffe4ff */
[----:B------:R-:W-:Y:S02]  /*9f60*/  IADD3 R206, P3, R206, UR17, RZ ;  /* 0x00000011cece7c10 */ /* 0x000fe4000ff7e0ff */
[----:B------:R-:W-:Y:S02]  /*9f70*/  IADD3.X R23, R23, UR4, RZ, P2, !PT ;  /* 0x0000000417177c10 */ /* 0x000fe400097fe4ff */
[----:B------:R-:W-:-:S02]  /*9f80*/  IADD3 R207, P2, R207, UR17, RZ ;  /* 0x00000011cfcf7c10 */ /* 0x000fc4000ff5e0ff */
[----:B------:R-:W-:Y:S02]  /*9f90*/  IADD3.X R2, R2, UR4, RZ, P6, !PT ;  /* 0x0000000402027c10 */ /* 0x000fe4000b7fe4ff */
[----:B------:R-:W-:-:S03]  /*9fa0*/  IADD3 R20, P6, R20, UR17, RZ ;  /* 0x0000001114147c10 */ /* 0x000fc6000ffde0ff */
[----:B------:R0:W-:Y:S04]  /*9fb0*/  STL [R1+0x80], R2 ;  /* 0x0000800201007387 */ /* 0x0001e80000100800 */
[----:B0-----:R-:W2:Y:S04]  /*9fc0*/  LDL.LU R2, [R1+0x198] ;  /* 0x0001980001027983 */ /* 0x001ea80000300800 */
[----:B------:R0:W-:Y:S04]  /*9fd0*/  STL [R1+0xb4], R208 ;  /* 0x0000b4d001007387 */ /* 0x0001e80000100800 */
[----:B0-----:R-:W3:Y:S04]  /*9fe0*/  LDL.LU R208, [R1+0xec] ;  /* 0x0000ec0001d07983 */ /* 0x001ee80000300800 */
[----:B------:R-:W-:Y:S04]  /*9ff0*/  STL [R1+0xbc], R20 ;  /* 0x0000bc1401007387 */ /* 0x000fe80000100800 */
[----:B------:R0:W-:Y:S04]  /*a000*/  STL [R1+0x90], R205 ;  /* 0x000090cd01007387 */ /* 0x0001e80000100800 */
[----:B------:R-:W-:Y:S04]  /*a010*/  STL [R1+0x88], R21 ;  /* 0x0000881501007387 */ /* 0x000fe80000100800 */
[----:B0-----:R-:W4:Y:S04]  /*a020*/  LDL.LU R205, [R1+0xb8] ;  /* 0x0000b80001cd7983 */ /* 0x001f280000300800 */
[----:B------:R-:W-:Y:S04]  /*a030*/  STL [R1+0xc4], R22 ;  /* 0x0000c41601007387 */ /* 0x000fe80000100800 */
[----:B------:R0:W-:Y:S01]  /*a040*/  STL [R1+0xcc], R206 ;  /* 0x0000ccce01007387 */ /* 0x0001e20000100800 */
[----:B------:R-:W-:-:S02]  /*a050*/  IADD3.X R19, R19, UR4, RZ, P0, !PT ;  /* 0x0000000413137c10 */ /* 0x000fc400087fe4ff */
[----:B------:R-:W-:Y:S01]  /*a060*/  IADD3.X R5, R5, UR4, RZ, P1, !PT ;  /* 0x0000000405057c10 */ /* 0x000fe20008ffe4ff */
[----:B0-----:R-:W4:Y:S01]  /*a070*/  LDL.LU R206, [R1+0xf4] ;  /* 0x0000f40001ce7983 */ /* 0x001f220000300800 */
[----:B------:R-:W-:-:S03]  /*a080*/  IADD3 R204, P1, R204, UR17, RZ ;  /* 0x00000011cccc7c10 */ /* 0x000fc6000ff3e0ff */
[----:B------:R0:W-:Y:S04]  /*a090*/  STL [R1+0xa0], R5 ;  /* 0x0000a00501007387 */ /* 0x0001e80000100800 */
[----:B------:R1:W-:Y:S04]  /*a0a0*/  STL [R1+0x98], R23 ;  /* 0x0000981701007387 */ /* 0x0003e80000100800 */
[----:B0-----:R-:W4:Y:S04]  /*a0b0*/  LDL.LU R5, [R1+0x194] ;  /* 0x0001940001057983 */ /* 0x001f280000300800 */
[----:B------:R0:W-:Y:S04]  /*a0c0*/  STL [R1+0xd4], R207 ;  /* 0x0000d4cf01007387 */ /* 0x0001e80000100800 */
[----:B------:R-:W4:Y:S04]  /*a0d0*/  LDL.LU R169, [R1+0xfc] ;  /* 0x0000fc0001a97983 */ /* 0x000f280000300800 */
[----:B------:R-:W4:Y:S04]  /*a0e0*/  LDL.LU R167, [R1+0xc8] ;  /* 0x0000c80001a77983 */ /* 0x000f280000300800 */
[----:B------:R0:W-:Y:S04]  /*a0f0*/  STL [R1+0xdc], R204 ;  /* 0x0000dccc01007387 */ /* 0x0001e80000100800 */
[----:B------:R-:W4:Y:S04]  /*a100*/  LDL.LU R166, [R1+0x104] ;  /* 0x0001040001a67983 */ /* 0x000f280000300800 */
[----:B------:R3:W-:Y:S04]  /*a110*/  STL [R1+0xa8], R19 ;  /* 0x0000a81301007387 */ /* 0x0007e80000100800 */
[----:B------:R-:W4:Y:S04]  /*a120*/  LDL.LU R165, [R1+0xd0] ;  /* 0x0000d00001a57983 */ /* 0x000f280000300800 */
[----:B------:R-:W4:Y:S04]  /*a130*/  LDL.LU R164, [R1+0x10c] ;  /* 0x00010c0001a47983 */ /* 0x000f280000300800 */
[----:B------:R-:W4:Y:S01]  /*a140*/  LDL.LU R168, [R1+0xd8] ;  /* 0x0000d80001a87983 */ /* 0x000f220000300800 */
[----:B------:R-:W-:-:S03]  /*a150*/  IADD3 R209, P0, R209, UR17, RZ ;  /* 0x00000011d1d17c10 */ /* 0x000fc6000ff1e0ff */
[----:B------:R-:W4:Y:S04]  /*a160*/  LDL.LU R192, [R1+0x114] ;  /* 0x0001140001c07983 */ /* 0x000f280000300800 */
[----:B------:R-:W4:Y:S04]  /*a170*/  LDL.LU R189, [R1+0x11c] ;  /* 0x00011c0001bd7983 */ /* 0x000f280000300800 */
[----:B------:R-:W4:Y:S01]  /*a180*/  LDL.LU R188, [R1+0xe8] ;  /* 0x0000e80001bc7983 */ /* 0x000f220000300800 */
[----:B------:R-:W-:-:S03]  /*a190*/  IADD3.X R210, R210, UR4, RZ, P4, !PT ;  /* 0x00000004d2d27c10 */ /* 0x000fc6000a7fe4ff */
[----:B------:R-:W4:Y:S04]  /*a1a0*/  LDL.LU R187, [R1+0x124] ;  /* 0x0001240001bb7983 */ /* 0x000f280000300800 */
[----:B------:R3:W-:Y:S04]  /*a1b0*/  STL [R1+0xe4], R209 ;  /* 0x0000e4d101007387 */ /* 0x0007e80000100800 */
[----:B------:R-:W4:Y:S04]  /*a1c0*/  LDL.LU R186, [R1+0xf0] ;  /* 0x0000f00001ba7983 */ /* 0x000f280000300800 */
[----:B------:R-:W4:Y:S04]  /*a1d0*/  LDL.LU R185, [R1+0x12c] ;  /* 0x00012c0001b97983 */ /* 0x000f280000300800 */
[----:B------:R-:W4:Y:S04]  /*a1e0*/  LDL.LU R184, [R1+0xf8] ;  /* 0x0000f80001b87983 */ /* 0x000f280000300800 */
[----:B------:R-:W4:Y:S04]  /*a1f0*/  LDL.LU R20, [R1+0x134] ;  /* 0x0001340001147983 */ /* 0x000f280000300800 */
[----:B------:R-:W4:Y:S04]  /*a200*/  LDL.LU R21, [R1+0x13c] ;  /* 0x00013c0001157983 */ /* 0x000f280000300800 */
[----:B------:R-:W4:Y:S04]  /*a210*/  LDL.LU R22, [R1+0x108] ;  /* 0x0001080001167983 */ /* 0x000f280000300800 */
[----:B------:R-:W-:Y:S04]  /*a220*/  STL [R1+0xb0], R210 ;  /* 0x0000b0d201007387 */ /* 0x000fe80000100800 */
[----:B-1----:R-:W4:Y:S04]  /*a230*/  LDL.LU R23, [R1+0x110] ;  /* 0x0001100001177983 */ /* 0x002f280000300800 */
[----:B0-----:R-:W4:Y:S04]  /*a240*/  LDL.LU R207, [R1+0x14c] ;  /* 0x00014c0001cf7983 */ /* 0x001f280000300800 */
[----:B------:R-:W4:Y:S01]  /*a250*/  LDL.LU R204, [R1+0x118] ;  /* 0x0001180001cc7983 */ /* 0x000f220000300800 */
[----:B--2---:R-:W-:-:S02]  /*a260*/  IADD3.X R2, R2, UR4, RZ, P5, !PT ;  /* 0x0000000402027c10 */ /* 0x004fc4000affe4ff */
[----:B---3--:R-:W-:-:S05]  /*a270*/  IADD3 R208, P4, R208, UR17, RZ ;  /* 0x00000011d0d07c10 */ /* 0x008fca000ff9e0ff */
[----:B------:R-:W-:Y:S04]  /*a280*/  STL [R1+0xec], R208 ;  /* 0x0000ecd001007387 */ /* 0x000fe80000100800 */
[----:B------:R-:W2:Y:S04]  /*a290*/  LDL.LU R19, [R1+0x154] ;  /* 0x0001540001137983 */ /* 0x000ea80000300800 */
[----:B------:R-:W3:Y:S01]  /*a2a0*/  LDL.LU R209, [R1+0x15c] ;  /* 0x00015c0001d17983 */ /* 0x000ee20000300800 */
[----:B----4-:R-:W-:-:S05]  /*a2b0*/  IADD3.X R205, R205, UR4, RZ, P6, !PT ;  /* 0x00000004cdcd7c10 */ /* 0x010fca000b7fe4ff */
[----:B------:R-:W-:Y:S04]  /*a2c0*/  STL [R1+0xb8], R205 ;  /* 0x0000b8cd01007387 */ /* 0x000fe80000100800 */
[----:B------:R0:W-:Y:S01]  /*a2d0*/  STL [R1+0xc0], R2 ;  /* 0x0000c00201007387 */ /* 0x0001e20000100800 */
[----:B------:R-:W-:-:S03]  /*a2e0*/  IADD3 R206, P6, R206, UR17, RZ ;  /* 0x00000011cece7c10 */ /* 0x000fc6000ffde0ff */
[----:B0-----:R-:W4:Y:S04]  /*a2f0*/  LDL.LU R2, [R1+0x190] ;  /* 0x0001900001027983 */ /* 0x001f280000300800 */
[----:B------:R0:W-:Y:S04]  /*a300*/  STL [R1+0xf4], R206 ;  /* 0x0000f4ce01007387 */ /* 0x0001e80000100800 */
[----:B------:R-:W3:Y:S04]  /*a310*/  LDL.LU R210, [R1+0x130] ;  /* 0x0001300001d27983 */ /* 0x000ee80000300800 */
[----:B------:R-:W3:Y:S01]  /*a320*/  LDL.LU R208, [R1+0x138] ;  /* 0x0001380001d07983 */ /* 0x000ee20000300800 */
[----:B------:R-:W-:-:S03]  /*a330*/  IADD3.X R5, R5, UR4, RZ, P0, !PT ;  /* 0x0000000405057c10 */ /* 0x000fc600087fe4ff */
[----:B------:R-:W3:Y:S04]  /*a340*/  LDL.LU R205, [R1+0x140] ;  /* 0x0001400001cd7983 */ /* 0x000ee80000300800 */
[----:B0-----:R-:W3:Y:S01]  /*a350*/  LDL.LU R206, [R1+0x148] ;  /* 0x0001480001ce7983 */ /* 0x001ee20000300800 */
[----:B------:R-:W-:Y:S02]  /*a360*/  IADD3 R169, P5, R169, UR17, RZ ;  /* 0x00000011a9a97c10 */ /* 0x000fe4000ffbe0ff */
[----:B------:R-:W-:-:S03]  /*a370*/  IADD3.X R167, R167, UR4, RZ, P3, !PT ;  /* 0x00000004a7a77c10 */ /* 0x000fc60009ffe4ff */
[----:B------:R-:W-:Y:S01]  /*a380*/  STL [R1+0xfc], R169 ;  /* 0x0000fca901007387 */ /* 0x000fe20000100800 */
[----:B------:R-:W-:-:S03]  /*a390*/  IADD3 R166, P3, R166, UR17, RZ ;  /* 0x00000011a6a67c10 */ /* 0x000fc6000ff7e0ff */
[----:B------:R-:W-:Y:S01]  /*a3a0*/  STL [R1+0xc8], R167 ;  /* 0x0000c8a701007387 */ /* 0x000fe20000100800 */
[----:B------:R-:W-:-:S03]  /*a3b0*/  IADD3.X R165, R165, UR4, RZ, P2, !PT ;  /* 0x00000004a5a57c10 */ /* 0x000fc600097fe4ff */
[----:B------:R-:W-:Y:S01]  /*a3c0*/  STL [R1+0x104], R166 ;  /* 0x000104a601007387 */ /* 0x000fe20000100800 */
[----:B------:R-:W-:-:S03]  /*a3d0*/  IADD3 R164, P2, R164, UR17, RZ ;  /* 0x00000011a4a47c10 */ /* 0x000fc6000ff5e0ff */
[----:B------:R-:W-:Y:S01]  /*a3e0*/  STL [R1+0xd0], R165 ;  /* 0x0000d0a501007387 */ /* 0x000fe20000100800 */
[----:B------:R-:W-:-:S03]  /*a3f0*/  IADD3.X R168, R168, UR4, RZ, P1, !PT ;  /* 0x00000004a8a87c10 */ /* 0x000fc60008ffe4ff */
[----:B------:R-:W-:Y:S04]  /*a400*/  STL [R1+0x10c], R164 ;  /* 0x00010ca401007387 */ /* 0x000fe80000100800 */
[----:B------:R0:W-:Y:S04]  /*a410*/  STL [R1+0xe0], R5 ;  /* 0x0000e00501007387 */ /* 0x0001e80000100800 */
[----:B------:R-:W-:Y:S04]  /*a420*/  STL [R1+0xd8], R168 ;  /* 0x0000d8a801007387 */ /* 0x000fe80000100800 */
[----:B0-----:R-:W2:Y:S01]  /*a430*/  LDL.LU R5, [R1+0x18c] ;  /* 0x00018c0001057983 */ /* 0x001ea20000300800 */
[----:B------:R-:W-:-:S02]  /*a440*/  IADD3 R192, P1, R192, UR17, RZ ;  /* 0x00000011c0c07c10 */ /* 0x000fc4000ff3e0ff */
[----:B------:R-:W-:Y:S02]  /*a450*/  IADD3 R189, P0, R189, UR17, RZ ;  /* 0x00000011bdbd7c10 */ /* 0x000fe4000ff1e0ff */
[----:B------:R-:W-:Y:S02]  /*a460*/  IADD3.X R188, R188, UR4, RZ, P4, !PT ;  /* 0x00000004bcbc7c10 */ /* 0x000fe4000a7fe4ff */
[----:B------:R-:W-:Y:S01]  /*a470*/  IADD3 R187, P4, R187, UR17, RZ ;  /* 0x00000011bbbb7c10 */ /* 0x000fe2000ff9e0ff */
[----:B------:R-:W-:Y:S01]  /*a480*/  STL [R1+0x114], R192 ;  /* 0x000114c001007387 */ /* 0x000fe20000100800 */
[----:B------:R-:W-:-:S03]  /*a490*/  IADD3.X R186, R186, UR4, RZ, P6, !PT ;  /* 0x00000004baba7c10 */ /* 0x000fc6000b7fe4ff */
[----:B------:R-:W-:Y:S01]  /*a4a0*/  STL [R1+0x11c], R189 ;  /* 0x00011cbd01007387 */ /* 0x000fe20000100800 */
[----:B------:R-:W-:-:S03]  /*a4b0*/  IADD3 R185, P6, R185, UR17, RZ ;  /* 0x00000011b9b97c10 */ /* 0x000fc6000ffde0ff */
[----:B------:R-:W-:Y:S01]  /*a4c0*/  STL [R1+0xe8], R188 ;  /* 0x0000e8bc01007387 */ /* 0x000fe20000100800 */
[----:B------:R-:W-:-:S03]  /*a4d0*/  IADD3.X R184, R184, UR4, RZ, P5, !PT ;  /* 0x00000004b8b87c10 */ /* 0x000fc6000affe4ff */
[----:B------:R-:W-:Y:S01]  /*a4e0*/  STL [R1+0x124], R187 ;  /* 0x000124bb01007387 */ /* 0x000fe20000100800 */
[----:B------:R-:W-:-:S03]  /*a4f0*/  IADD3 R20, P5, R20, UR17, RZ ;  /* 0x0000001114147c10 */ /* 0x000fc6000ffbe0ff */
[----:B------:R-:W-:Y:S04]  /*a500*/  STL [R1+0xf0], R186 ;  /* 0x0000f0ba01007387 */ /* 0x000fe80000100800 */
[----:B------:R-:W-:Y:S01]  /*a510*/  STL [R1+0x12c], R185 ;  /* 0x00012cb901007387 */ /* 0x000fe20000100800 */
[----:B------:R-:W-:Y:S02]  /*a520*/  IADD3.X R22, R22, UR4, RZ, P2, !PT ;  /* 0x0000000416167c10 */ /* 0x000fe400097fe4ff */
[----:B----4-:R-:W-:Y:S02]  /*a530*/  IADD3.X R2, R2, UR4, RZ, P3, !PT ;  /* 0x0000000402027c10 */ /* 0x010fe40009ffe4ff */
[----:B------:R-:W-:-:S03]  /*a540*/  IADD3 R21, P3, R21, UR17, RZ ;  /* 0x0000001115157c10 */ /* 0x000fc6000ff7e0ff */
[----:B------:R0:W-:Y:S04]  /*a550*/  STL [R1+0x100], R2 ;  /* 0x0001000201007387 */ /* 0x0001e80000100800 */
[----:B------:R-:W-:Y:S04]  /*a560*/  STL [R1+0xf8], R184 ;  /* 0x0000f8b801007387 */ /* 0x000fe80000100800 */
[----:B0-----:R-:W4:Y:S04]  /*a570*/  LDL.LU R2, [R1+0x188] ;  /* 0x0001880001027983 */ /* 0x001f280000300800 */
[----:B------:R-:W-:Y:S01]  /*a580*/  STL [R1+0x134], R20 ;  /* 0x0001341401007387 */ /* 0x000fe20000100800 */
[----:B--2---:R-:W-:-:S05]  /*a590*/  IADD3 R5, P2, R5, UR17, RZ ;  /* 0x0000001105057c10 */ /* 0x004fca000ff5e0ff */
[----:B------:R0:W-:Y:S04]  /*a5a0*/  STL [R1+0x144], R5 ;  /* 0x0001440501007387 */ /* 0x0001e80000100800 */
[----:B------:R-:W-:Y:S04]  /*a5b0*/  STL [R1+0x13c], R21 ;  /* 0x00013c1501007387 */ /* 0x000fe80000100800 */
[----:B0-----:R-:W2:Y:S01]  /*a5c0*/  LDL.LU R5, [R1+0x184] ;  /* 0x0001840001057983 */ /* 0x001ea20000300800 */
[----:B------:R-:W-:Y:S02]  /*a5d0*/  IADD3.X R23, R23, UR4, RZ, P1, !PT ;  /* 0x0000000417177c10 */ /* 0x000fe40008ffe4ff */
[----:B------:R-:W-:Y:S01]  /*a5e0*/  IADD3 R207, P1, R207, UR17, RZ ;  /* 0x00000011cfcf7c10 */ /* 0x000fe2000ff3e0ff */
[----:B------:R-:W-:Y:S01]  /*a5f0*/  STL [R1+0x108], R22 ;  /* 0x0001081601007387 */ /* 0x000fe20000100800 */
[----:B------:R-:W-:-:S02]  /*a600*/  IADD3.X R204, R204, UR4, RZ, P0, !PT ;  /* 0x00000004cccc7c10 */ /* 0x000fc400087fe4ff */
[----:B------:R-:W-:Y:S01]  /*a610*/  IADD3 R19, P0, R19, UR17, RZ ;  /* 0x0000001113137c10 */ /* 0x000fe2000ff1e0ff */
[----:B------:R-:W-:Y:S04]  /*a620*/  STL [R1+0x110], R23 ;  /* 0x0001101701007387 */ /* 0x000fe80000100800 */
[----:B------:R-:W-:Y:S01]  /*a630*/  STL [R1+0x14c], R207 ;  /* 0x00014ccf01007387 */ /* 0x000fe20000100800 */
[----:B----4-:R-:W-:-:S05]  /*a640*/  IADD3.X R2, R2, UR4, RZ, P4, !PT ;  /* 0x0000000402027c10 */ /* 0x010fca000a7fe4ff */
[----:B------:R0:W-:Y:S04]  /*a650*/  STL [R1+0x120], R2 ;  /* 0x0001200201007387 */ /* 0x0001e80000100800 */
[----:B------:R-:W-:Y:S04]  /*a660*/  STL [R1+0x118], R204 ;  /* 0x000118cc01007387 */ /* 0x000fe80000100800 */
[----:B0-----:R-:W4:Y:S04]  /*a670*/  LDL.LU R2, [R1+0x180] ;  /* 0x0001800001027983 */ /* 0x001f280000300800 */
[----:B------:R-:W-:Y:S01]  /*a680*/  STL [R1+0x154], R19 ;  /* 0x0001541301007387 */ /* 0x000fe20000100800 */
[----:B--2---:R-:W-:-:S05]  /*a690*/  IADD3.X R5, R5, UR4, RZ, P6, !PT ;  /* 0x0000000405057c10 */ /* 0x004fca000b7fe4ff */
[----:B------:R0:W-:Y:S04]  /*a6a0*/  STL [R1+0x128], R5 ;  /* 0x0001280501007387 */ /* 0x0001e80000100800 */
[----:B0-----:R-:W2:Y:S01]  /*a6b0*/  LDL.LU R5, [R1+0x17c] ;  /* 0x00017c0001057983 */ /* 0x001ea20000300800 */
[----:B------:R-:W-:Y:S01]  /*a6c0*/  UMOV UR26, UR10 ;  /* 0x0000000a001a7c82 */ /* 0x000fe20008000000 */
[----:B------:R-:W-:Y:S02]  /*a6d0*/  UMOV UR27, UR11 ;  /* 0x0000000b001b7c82 */ /* 0x000fe40008000000 */
[----:B------:R-:W-:Y:S01]  /*a6e0*/  QGMMA.64x128x32.F32.E5M2.E5M2 R24, gdesc[UR24], R24, gsb0 ;  /* 0x01e00000181879f3 */ /* 0x000fe20008003818 */
[----:B---3--:R-:W-:Y:S02]  /*a6f0*/  IADD3 R209, P4, R209, UR17, RZ ;  /* 0x00000011d1d17c10 */ /* 0x008fe4000ff9e0ff */
[----:B------:R-:W-:-:S02]  /*a700*/  IADD3.X R210, R210, UR4, RZ, P5, !PT ;  /* 0x00000004d2d27c10 */ /* 0x000fc4000affe4ff */
[----:B------:R-:W-:Y:S01]  /*a710*/  IADD3.X R208, R208, UR4, RZ, P3, !PT ;  /* 0x00000004d0d07c10 */ /* 0x000fe20009ffe4ff */
[----:B------:R-:W-:Y:S01]  /*a720*/  STL [R1+0x15c], R209 ;  /* 0x00015cd101007387 */ /* 0x000fe20000100800 */
[----:B------:R-:W-:Y:S02]  /*a730*/  IADD3.X R205, R205, UR4, RZ, P2, !PT ;  /* 0x00000004cdcd7c10 */ /* 0x000fe400097fe4ff */
[----:B------:R-:W-:Y:S01]  /*a740*/  IADD3.X R206, R206, UR4, RZ, P1, !PT ;  /* 0x00000004cece7c10 */ /* 0x000fe20008ffe4ff */
[----:B------:R-:W-:Y:S04]  /*a750*/  STL [R1+0x130], R210 ;  /* 0x000130d201007387 */ /* 0x000fe80000100800 */
[----:B------:R-:W-:Y:S01]  /*a760*/  STL [R1+0x138], R208 ;  /* 0x000138d001007387 */ /* 0x000fe20000100800 */
[----:B------:R-:W-:-:S05]  /*a770*/  VIADD R12, R12, 0xffffffff ;  /* 0xffffffff0c0c7836 */ /* 0x000fca0000000000 */
[----:B------:R-:W-:Y:S01]  /*a780*/  ISETP.NE.U32.AND P6, PT, R12, RZ, PT ;  /* 0x000000ff0c00720c */ /* 0x000fe20003fc5070 */
[----:B------:R-:W-:Y:S01]  /*a790*/  VIADD R4, R4, 0xffffffc0 ;  /* 0xffffffc004047836 */ /* 0x000fe20000000000 */
[----:B------:R-:W-:Y:S02]  /*a7a0*/  WARPGROUP.DEPBAR.LE gsb0, 0x0 ;  /* 0x00008000000079c5 */ /* 0x000fe40000010000 */
[----:B----4-:R-:W-:-:S05]  /*a7b0*/  IADD3.X R2, R2, UR4, RZ, P0, !PT ;  /* 0x0000000402027c10 */ /* 0x010fca00087fe4ff */
[----:B------:R0:W-:Y:S04]  /*a7c0*/  STL [R1+0x150], R2 ;  /* 0x0001500201007387 */ /* 0x0001e80000100800 */
[----:B------:R-:W-:Y:S04]  /*a7d0*/  STL [R1+0x140], R205 ;  /* 0x000140cd01007387 */ /* 0x000fe80000100800 */
[----:B0-----:R0:W5:Y:S04]  /*a7e0*/  LDL.LU R2, [R1+0x178] ;  /* 0x0001780001027983 */ /* 0x0011680000300800 */
[----:B------:R-:W-:Y:S01]  /*a7f0*/  STL [R1+0x148], R206 ;  /* 0x000148ce01007387 */ /* 0x000fe20000100800 */
[----:B--2---:R-:W-:-:S05]  /*a800*/  IADD3.X R5, R5, UR4, RZ, P4, !PT ;  /* 0x0000000405057c10 */ /* 0x004fca000a7fe4ff */
[----:B------:R1:W-:Y:S02]  /*a810*/  STL [R1+0x158], R5 ;  /* 0x0001580501007387 */ /* 0x0003e40000100800 */
[----:B-1----:R-:W1:Y:S02]  /*a820*/  S2R R5, SR_TID.X ;  /* 0x0000000000057919 */ /* 0x002e640000002100 */
[----:B-1----:R-:W-:Y:S01]  /*a830*/  LOP3.LUT R5, R5, 0x3f, RZ, 0xc0, !PT ;  /* 0x0000003f05057812 */ /* 0x002fe200078ec0ff */
[----:B0-----:R-:W-:Y:S06]  /*a840*/  @P6 BRA `(.L_x_2) ;  /* 0xffffffb000186947 */ /* 0x001fec000383ffff */
.L_x_1:
[----:B------:R-:W2:Y:S01]  /*a850*/  LDL.LU R19, [R1+0x174] ;  /* 0x0001740001137983 */ /* 0x000ea20000300800 */
[----:B------:R-:W-:Y:S01]  /*a860*/  ULDC.64 UR6, c[0x0][0x228] ;  /* 0x00008a0000067ab9 */ /* 0x000fe20000000a00 */
[----:B------:R-:W-:Y:S01]  /*a870*/  ULDC UR5, c[0x0][0x22c] ;  /* 0x00008b0000057ab9 */ /* 0x000fe20000000800 */
[----:B------:R-:W1:Y:S01]  /*a880*/  S2R R18, SR_TID.X ;  /* 0x0000000000127919 */ /* 0x000e620000002100 */
[----:B------:R-:W-:Y:S02]  /*a890*/  F2FP.SATFINITE.E5M2.F32.PACK_AB_MERGE_C R4, R89, R88, RZ ;  /* 0x000000585904723e */ /* 0x000fe400048060ff */
[----:B------:R-:W-:Y:S01]  /*a8a0*/  F2FP.SATFINITE.E5M2.F32.PACK_AB_MERGE_C R5, R91, R90, RZ ;  /* 0x0000005a5b05723e */ /* 0x000fe200048060ff */
[----:B0-----:R-:W3:Y:S01]  /*a8b0*/  LDL.LU R17, [R1+0x170] ;  /* 0x0001700001117983 */ /* 0x001ee20000300800 */
[----:B------:R-:W-:Y:S01]  /*a8c0*/  F2FP.SATFINITE.E5M2.F32.PACK_AB_MERGE_C R93, R93, R92, RZ ;  /* 0x0000005c5d5d723e */ /* 0x000fe200048060ff */
[C---:B-----5:R-:W-:Y:S01]  /*a8d0*/  VIADD R8, R2.reuse, 0x1 ;  /* 0x0000000102087836 */ /* 0x060fe20000000000 */
[----:B------:R-:W-:Y:S01]  /*a8e0*/  F2FP.SATFINITE.E5M2.F32.PACK_AB_MERGE_C R94, R95, R94, RZ ;  /* 0x0000005e5f5e723e */ /* 0x000fe200048060ff */
[----:B------:R-:W-:Y:S01]  /*a8f0*/  ULDC UR4, c[0x0][0x22c] ;  /* 0x00008b0000047ab9 */ /* 0x000fe20000000800 */
[----:B------:R-:W-:Y:S01]  /*a900*/  F2FP.SATFINITE.E5M2.F32.PACK_AB_MERGE_C R6, R25, R24, RZ ;  /* 0x000000181906723e */ /* 0x000fe200048060ff */
[----:B------:R-:W-:Y:S01]  /*a910*/  VIADD R9, R2, 0x3 ;  /* 0x0000000302097836 */ /* 0x000fe20000000000 */
[----:B------:R-:W-:-:S02]  /*a920*/  F2FP.SATFINITE.E5M2.F32.PACK_AB_MERGE_C R7, R27, R26, RZ ;  /* 0x0000001a1b07723e */ /* 0x000fc400048060ff */
[----:B------:R-:W-:Y:S02]  /*a930*/  F2FP.SATFINITE.E5M2.F32.PACK_AB_MERGE_C R29, R29, R28, RZ ;  /* 0x0000001c1d1d723e */ /* 0x000fe400048060ff */
[----:B------:R-:W-:Y:S02]  /*a940*/  F2FP.SATFINITE.E5M2.F32.PACK_AB_MERGE_C R30, R31, R30, RZ ;  /* 0x0000001e1f1e723e */ /* 0x000fe400048060ff */
[----:B------:R-:W-:Y:S02]  /*a950*/  F2FP.SATFINITE.E5M2.F32.PACK_AB_MERGE_C R39, R39, R38, RZ ;  /* 0x000000262727723e */ /* 0x000fe400048060ff */
[----:B------:R-:W-:Y:S02]  /*a960*/  PRMT R4, R4, 0x5410, R93 ;  /* 0x0000541004047816 */ /* 0x000fe4000000005d */
[----:B------:R-:W-:Y:S02]  /*a970*/  PRMT R5, R5, 0x5410, R94 ;  /* 0x0000541005057816 */ /* 0x000fe4000000005e */
[----:B------:R-:W-:-:S02]  /*a980*/  PRMT R6, R6, 0x5410, R29 ;  /* 0x0000541006067816 */ /* 0x000fc4000000001d */
[----:B------:R-:W-:Y:S02]  /*a990*/  PRMT R7, R7, 0x5410, R30 ;  /* 0x0000541007077816 */ /* 0x000fe4000000001e */
[----:B------:R-:W-:Y:S02]  /*a9a0*/  F2FP.SATFINITE.E5M2.F32.PACK_AB_MERGE_C R98, R99, R98, RZ ;  /* 0x000000626362723e */ /* 0x000fe400048060ff */
[----:B------:R-:W-:Y:S02]  /*a9b0*/  F2FP.SATFINITE.E5M2.F32.PACK_AB_MERGE_C R103, R103, R102, RZ ;  /* 0x000000666767723e */ /* 0x000fe400048060ff */
[----:B------:R-:W-:Y:S01]  /*a9c0*/  F2FP.SATFINITE.E5M2.F32.PACK_AB_MERGE_C R32, R33, R32, RZ ;  /* 0x000000202120723e */ /* 0x000fe200048060ff */
[C---:B-1----:R-:W-:Y:S01]  /*a9d0*/  IMAD.SHL.U32 R0, R18.reuse, 0x10, RZ ;  /* 0x0000001012007824 */ /* 0x042fe200078e00ff */
[----:B------:R-:W-:Y:S01]  /*a9e0*/  F2FP.SATFINITE.E5M2.F32.PACK_AB_MERGE_C R34, R35, R34, RZ ;  /* 0x000000222322723e */ /* 0x000fe200048060ff */
[C---:B------:R-:W-:Y:S01]  /*a9f0*/  IMAD.SHL.U32 R3, R18.reuse, 0x40, RZ ;  /* 0x0000004012037824 */ /* 0x040fe200078e00ff */
[----:B------:R-:W-:-:S02]  /*aa00*/  LOP3.LUT R18, R18, 0x7f, RZ, 0xc0, !PT ;  /* 0x0000007f12127812 */ /* 0x000fc400078ec0ff */
[----:B------:R-:W-:Y:S02]  /*aa10*/  LOP3.LUT R0, R0, 0xf0, RZ, 0xc0, !PT ;  /* 0x000000f000007812 */ /* 0x000fe400078ec0ff */
[----:B------:R-:W-:Y:S02]  /*aa20*/  LOP3.LUT R3, R3, 0x400, RZ, 0xc0, !PT ;  /* 0x0000040003037812 */ /* 0x000fe400078ec0ff */
[----:B------:R-:W-:Y:S02]  /*aa30*/  F2FP.SATFINITE.E5M2.F32.PACK_AB_MERGE_C R37, R37, R36, RZ ;  /* 0x000000242525723e */ /* 0x000fe400048060ff */
[----:B------:R-:W-:Y:S01]  /*aa40*/  IADD3 R3, R3, UR12, R0 ;  /* 0x0000000c03037c10 */ /* 0x000fe2000fffe000 */
[----:B------:R-:W-:Y:S01]  /*aa50*/  VIADD R0, R2, 0x2 ;  /* 0x0000000202007836 */ /* 0x000fe20000000000 */
[----:B------:R-:W-:Y:S01]  /*aa60*/  LEA R20, R18, UR12, 0x4 ;  /* 0x0000000c12147c11 */ /* 0x000fe2000f8e20ff */
[----:B------:R-:W-:Y:S01]  /*aa70*/  BAR.SYNC.DEFER_BLOCKING 0x0 ;  /* 0x0000000000007b1d */ /* 0x000fe20000010000 */
[----:B------:R-:W-:-:S02]  /*aa80*/  F2FP.SATFINITE.E5M2.F32.PACK_AB_MERGE_C R96, R97, R96, RZ ;  /* 0x000000606160723e */ /* 0x000fc400048060ff */
[----:B------:R-:W-:Y:S02]  /*aa90*/  PRMT R97, R98, 0x5410, R103 ;  /* 0x0000541062617816 */ /* 0x000fe40000000067 */
[----:B------:R-:W-:Y:S02]  /*aaa0*/  PRMT R98, R32, 0x5410, R37 ;  /* 0x0000541020627816 */ /* 0x000fe40000000025 */
[----:B------:R-:W-:Y:S02]  /*aab0*/  PRMT R99, R34, 0x5410, R39 ;  /* 0x0000541022637816 */ /* 0x000fe40000000027 */
[----:B------:R-:W-:Y:S02]  /*aac0*/  F2FP.SATFINITE.E5M2.F32.PACK_AB_MERGE_C R101, R101, R100, RZ ;  /* 0x000000646565723e */ /* 0x000fe400048060ff */
[----:B------:R-:W-:Y:S02]  /*aad0*/  F2FP.SATFINITE.E5M2.F32.PACK_AB_MERGE_C R106, R107, R106, RZ ;  /* 0x0000006a6b6a723e */ /* 0x000fe400048060ff */
[----:B------:R-:W-:-:S02]  /*aae0*/  PRMT R96, R96, 0x5410, R101 ;  /* 0x0000541060607816 */ /* 0x000fc40000000065 */
[----:B------:R-:W-:Y:S02]  /*aaf0*/  F2FP.SATFINITE.E5M2.F32.PACK_AB_MERGE_C R111, R111, R110, RZ ;  /* 0x0000006e6f6f723e */ /* 0x000fe400048060ff */
[----:B------:R-:W-:Y:S02]  /*ab00*/  F2FP.SATFINITE.E5M2.F32.PACK_AB_MERGE_C R104, R105, R104, RZ ;  /* 0x000000686968723e */ /* 0x000fe400048060ff */
[----:B------:R-:W-:Y:S02]  /*ab10*/  F2FP.SATFINITE.E5M2.F32.PACK_AB_MERGE_C R109, R109, R108, RZ ;  /* 0x0000006c6d6d723e */ /* 0x000fe400048060ff */
[----:B------:R-:W-:Y:S02]  /*ab20*/  F2FP.SATFINITE.E5M2.F32.PACK_AB_MERGE_C R40, R41, R40, RZ ;  /* 0x000000282928723e */ /* 0x000fe400048060ff */
[----:B------:R-:W-:Y:S02]  /*ab30*/  F2FP.SATFINITE.E5M2.F32.PACK_AB_MERGE_C R42, R43, R42, RZ ;  /* 0x0000002a2b2a723e */ /* 0x000fe400048060ff */
[----:B------:R-:W-:-:S02]  /*ab40*/  F2FP.SATFINITE.E5M2.F32.PACK_AB_MERGE_C R45, R45, R44, RZ ;  /* 0x0000002c2d2d723e */ /* 0x000fc400048060ff */
[----:B------:R-:W-:Y:S02]  /*ab50*/  F2FP.SATFINITE.E5M2.F32.PACK_AB_MERGE_C R47, R47, R46, RZ ;  /* 0x0000002e2f2f723e */ /* 0x000fe400048060ff */
[----:B------:R-:W-:Y:S02]  /*ab60*/  PRMT R105, R106, 0x5410, R111 ;  /* 0x000054106a697816 */ /* 0x000fe4000000006f */
[----:B------:R-:W-:Y:S02]  /*ab70*/  PRMT R104, R104, 0x5410, R109 ;  /* 0x0000541068687816 */ /* 0x000fe4000000006d */
[----:B------:R-:W-:Y:S02]  /*ab80*/  PRMT R106, R40, 0x5410, R45 ;  /* 0x00005410286a7816 */ /* 0x000fe4000000002d */
[----:B------:R-:W-:Y:S02]  /*ab90*/  PRMT R107, R42, 0x5410, R47 ;  /* 0x000054102a6b7816 */ /* 0x000fe4000000002f */
[----:B------:R-:W-:-:S02]  /*aba0*/  F2FP.SATFINITE.E5M2.F32.PACK_AB_MERGE_C R114, R115, R114, RZ ;  /* 0x000000727372723e */ /* 0x000fc400048060ff */
        /* <DEDUP_REMOVED lines=59> */
[----:B---3--:R-:W-:Y:S01]  /*af60*/  ISETP.GE.AND P0, PT, R17, UR6, PT ;  /* 0x0000000611007c0c */ /* 0x008fe2000bf06270 */
[----:B------:R-:W-:-:S03]  /*af70*/  ULDC UR6, c[0x0][0x248] ;  /* 0x0000920000067ab9 */ /* 0x000fc60000000800 */
[----:B------:R-:W-:Y:S01]  /*af80*/  ISETP.LT.AND P4, PT, R0, UR5, !P0 ;  /* 0x0000000500007c0c */ /* 0x000fe2000c781270 */
[----:B------:R-:W-:Y:S01]  /*af90*/  ULDC UR5, c[0x0][0x22c] ;  /* 0x00008b0000057ab9 */ /* 0x000fe20000000800 */
[----:B--2---:R-:W-:Y:S02]  /*afa0*/  LOP3.LUT R0, R19, 0x300, RZ, 0xc0, !PT ;  /* 0x0000030013007812 */ /* 0x004fe400078ec0ff */
[----:B------:R-:W-:Y:S01]  /*afb0*/  ISETP.LT.AND P2, PT, R8, UR4, !P0 ;  /* 0x0000000408007c0c */ /* 0x000fe2000c741270 */
[----:B------:R-:W-:Y:S01]  /*afc0*/  VIADD R8, R2, 0x4 ;  /* 0x0000000402087836 */ /* 0x000fe20000000000 */
[----:B------:R-:W-:Y:S01]  /*afd0*/  ULDC UR4, c[0x0][0x22c] ;  /* 0x00008b0000047ab9 */ /* 0x000fe20000000800 */
[----:B------:R-:W-:Y:S01]  /*afe0*/  IMAD.IADD R38, R0, 0x1, R3 ;  /* 0x0000000100267824 */ /* 0x000fe200078e0203 */
[----:B------:R-:W-:Y:S01]  /*aff0*/  ISETP.LT.AND P6, PT, R9, UR4, !P0 ;  /* 0x0000000409007c0c */ /* 0x000fe2000c7c1270 */
[----:B------:R-:W-:Y:S01]  /*b000*/  ULDC UR4, c[0x0][0x244] ;  /* 0x0000910000047ab9 */ /* 0x000fe20000000800 */
[----:B------:R-:W-:Y:S01]  /*b010*/  ISETP.LT.AND P5, PT, R8, UR5, !P0 ;  /* 0x0000000508007c0c */ /* 0x000fe2000c7a1270 */
[----:B------:R-:W-:Y:S01]  /*b020*/  IMAD R0, R17, UR4, RZ ;  /* 0x0000000411007c24 */ /* 0x000fe2000f8e02ff */
[----:B------:R-:W-:Y:S01]  /*b030*/  STSM.16.M88.4 [R38], R4 ;  /* 0x0000000426007844 */ /* 0x000fe20000000200 */
[----:B------:R-:W-:Y:S01]  /*b040*/  ULDC.64 UR4, c[0x0][0x220] ;  /* 0x0000880000047ab9 */ /* 0x000fe20000000a00 */
[----:B------:R-:W-:Y:S02]  /*b050*/  BAR.SYNC.DEFER_BLOCKING 0x0 ;  /* 0x0000000000007b1d */ /* 0x000fe40000010000 */
[----:B------:R-:W-:-:S02]  /*b060*/  IADD3 R3, P1, R0, UR4, RZ ;  /* 0x0000000400037c10 */ /* 0x000fc4000ff3e0ff */
[----:B------:R-:W-:Y:S02]  /*b070*/  ISETP.LT.AND P3, PT, R2, UR7, !P0 ;  /* 0x0000000702007c0c */ /* 0x000fe4000c761270 */
[----:B------:R-:W-:Y:S01]  /*b080*/  LEA.HI.X.SX32 R0, R0, UR5, 0x1, P1 ;  /* 0x0000000500007c11 */ /* 0x000fe200088f0eff */
[----:B------:R-:W-:Y:S01]  /*b090*/  ULDC UR4, c[0x0][0x248] ;  /* 0x0000920000047ab9 */ /* 0x000fe20000000800 */
[----:B------:R-:W-:Y:S01]  /*b0a0*/  ULDC UR5, c[0x0][0x22c] ;  /* 0x00008b0000057ab9 */ /* 0x000fe20000000800 */
[----:B------:R-:W-:Y:S01]  /*b0b0*/  IMAD R21, R2, UR4, RZ ;  /* 0x0000000402157c24 */ /* 0x000fe2000f8e02ff */
[----:B------:R-:W-:-:S03]  /*b0c0*/  ULDC UR7, c[0x0][0x22c] ;  /* 0x00008b0000077ab9 */ /* 0x000fc60000000800 */
[C---:B------:R-:W-:Y:S01]  /*b0d0*/  VIADD R37, R21.reuse, UR4 ;  /* 0x0000000415257c36 */ /* 0x040fe20008000000 */
[----:B------:R-:W-:-:S03]  /*b0e0*/  IADD3 R22, P1, R21, R3, RZ ;  /* 0x0000000315167210 */ /* 0x000fc60007f3e0ff */
[----:B------:R-:W-:Y:S01]  /*b0f0*/  VIADD R39, R37, UR4 ;  /* 0x0000000425277c36 */ /* 0x000fe20008000000 */
[----:B------:R-:W-:Y:S01]  /*b100*/  LEA.HI.X.SX32 R23, R21, R0, 0x1, P1 ;  /* 0x0000000015177211 */ /* 0x000fe200008f0eff */
[----:B------:R-:W-:Y:S01]  /*b110*/  VIADD R21, R2, 0x5 ;  /* 0x0000000502157836 */ /* 0x000fe20000000000 */
[----:B------:R-:W-:Y:S01]  /*b120*/  IADD3 R36, P1, R37, R3, RZ ;  /* 0x0000000325247210 */ /* 0x000fe20007f3e0ff */
[----:B------:R-:W-:-:S03]  /*b130*/  VIADD R40, R39, UR4 ;  /* 0x0000000427287c36 */ /* 0x000fc60008000000 */
[----:B------:R-:W-:Y:S01]  /*b140*/  LEA.HI.X.SX32 R37, R37, R0, 0x1, P1 ;  /* 0x0000000025257211 */ /* 0x000fe200008f0eff */
[----:B------:R-:W0:Y:S01]  /*b150*/  LDS.128 R32, [R20] ;  /* 0x0000000014207984 */ /* 0x000e220000000c00 */
[----:B------:R-:W-:Y:S06]  /*b160*/  BAR.SYNC.DEFER_BLOCKING 0x0 ;  /* 0x0000000000007b1d */ /* 0x000fec0000010000 */
[----:B------:R-:W-:Y:S02]  /*b170*/  STSM.16.M88.4 [R38], R96 ;  /* 0x0000006026007844 */ /* 0x000fe40000000200 */
[----:B------:R-:W-:Y:S01]  /*b180*/  BAR.SYNC.DEFER_BLOCKING 0x0 ;  /* 0x0000000000007b1d */ /* 0x000fe20000010000 */
[----:B0-----:R-:W-:-:S02]  /*b190*/  PRMT R41, R32, 0x7770, RZ ;  /* 0x0000777020297816 */ /* 0x001fc400000000ff */
[----:B------:R-:W-:Y:S02]  /*b1a0*/  PRMT R43, R32, 0x7771, RZ ;  /* 0x00007771202b7816 */ /* 0x000fe400000000ff */
[----:B------:R-:W-:Y:S01]  /*b1b0*/  PRMT R45, R33, 0x7770, RZ ;  /* 0x00007770212d7816 */ /* 0x000fe200000000ff */
[----:B------:R-:W0:Y:S02]  /*b1c0*/  LDS.128 R28, [R20] ;  /* 0x00000000141c7984 */ /* 0x000e240000000c00 */
[----:B------:R-:W-:Y:S06]  /*b1d0*/  BAR.SYNC.DEFER_BLOCKING 0x0 ;  /* 0x0000000000007b1d */ /* 0x000fec0000010000 */
[----:B------:R-:W-:Y:S02]  /*b1e0*/  STSM.16.M88.4 [R38], R104 ;  /* 0x0000006826007844 */ /* 0x000fe40000000200 */
[----:B------:R-:W-:Y:S06]  /*b1f0*/  BAR.SYNC.DEFER_BLOCKING 0x0 ;  /* 0x0000000000007b1d */ /* 0x000fec0000010000 */
[----:B------:R-:W1:Y:S02]  /*b200*/  LDS.128 R24, [R20] ;  /* 0x0000000014187984 */ /* 0x000e640000000c00 */
[----:B------:R-:W-:Y:S06]  /*b210*/  BAR.SYNC.DEFER_BLOCKING 0x0 ;  /* 0x0000000000007b1d */ /* 0x000fec0000010000 */
[----:B------:R-:W-:Y:S02]  /*b220*/  STSM.16.M88.4 [R38], R112 ;  /* 0x0000007026007844 */ /* 0x000fe40000000200 */
[----:B------:R-:W-:Y:S06]  /*b230*/  BAR.SYNC.DEFER_BLOCKING 0x0 ;  /* 0x0000000000007b1d */ /* 0x000fec0000010000 */
[----:B------:R-:W2:Y:S02]  /*b240*/  LDS.128 R12, [R20] ;  /* 0x00000000140c7984 */ /* 0x000ea40000000c00 */
[----:B------:R-:W-:Y:S06]  /*b250*/  BAR.SYNC.DEFER_BLOCKING 0x0 ;  /* 0x0000000000007b1d */ /* 0x000fec0000010000 */
[----:B------:R-:W-:Y:S02]  /*b260*/  STSM.16.M88.4 [R38], R120 ;  /* 0x0000007826007844 */ /* 0x000fe40000000200 */
[----:B------:R-:W-:Y:S06]  /*b270*/  BAR.SYNC.DEFER_BLOCKING 0x0 ;  /* 0x0000000000007b1d */ /* 0x000fec0000010000 */
[----:B------:R-:W3:Y:S02]  /*b280*/  LDS.128 R8, [R20] ;  /* 0x0000000014087984 */ /* 0x000ee40000000c00 */
[----:B------:R-:W-:Y:S06]  /*b290*/  BAR.SYNC.DEFER_BLOCKING 0x0 ;  /* 0x0000000000007b1d */ /* 0x000fec0000010000 */
[----:B------:R-:W-:Y:S02]  /*b2a0*/  STSM.16.M88.4 [R38], R128 ;  /* 0x0000008026007844 */ /* 0x000fe40000000200 */
[----:B------:R-:W-:Y:S06]  /*b2b0*/  BAR.SYNC.DEFER_BLOCKING 0x0 ;  /* 0x0000000000007b1d */ /* 0x000fec0000010000 */
[----:B------:R-:W4:Y:S02]  /*b2c0*/  LDS.128 R16, [R20] ;  /* 0x0000000014107984 */ /* 0x000f240000000c00 */
[----:B------:R-:W-:Y:S06]  /*b2d0*/  BAR.SYNC.DEFER_BLOCKING 0x0 ;  /* 0x0000000000007b1d */ /* 0x000fec0000010000 */
[----:B------:R-:W-:Y:S02]  /*b2e0*/  STSM.16.M88.4 [R38], R136 ;  /* 0x0000008826007844 */ /* 0x000fe40000000200 */
[----:B------:R-:W-:Y:S06]  /*b2f0*/  BAR.SYNC.DEFER_BLOCKING 0x0 ;  /* 0x0000000000007b1d */ /* 0x000fec0000010000 */
[----:B------:R-:W4:Y:S02]  /*b300*/  LDS.128 R4, [R20] ;  /* 0x0000000014047984 */ /* 0x000f240000000c00 */
[----:B------:R-:W-:Y:S06]  /*b310*/  BAR.SYNC.DEFER_BLOCKING 0x0 ;  /* 0x0000000000007b1d */ /* 0x000fec0000010000 */
[----:B------:R0:W-:Y:S02]  /*b320*/  STSM.16.M88.4 [R38], R144 ;  /* 0x0000009026007844 */ /* 0x0001e40000000200 */
[----:B------:R-:W-:Y:S01]  /*b330*/  BAR.SYNC.DEFER_BLOCKING 0x0 ;  /* 0x0000000000007b1d */ /* 0x000fe20000010000 */
[----:B0-----:R-:W-:-:S04]  /*b340*/  IADD3 R38, P1, R39, R3, RZ ;  /* 0x0000000327267210 */ /* 0x001fc80007f3e0ff */
[-C--:B------:R-:W-:Y:S01]  /*b350*/  LEA.HI.X.SX32 R39, R39, R0.reuse, 0x1, P1 ;  /* 0x0000000027277211 */ /* 0x080fe200008f0eff */
[----:B------:R0:W-:Y:S01]  /*b360*/  @P3 STG.E.U8 desc[UR14][R22.64], R41 ;  /* 0x0000002916003986 */ /* 0x0001e2000c10110e */
[----:B------:R-:W-:Y:S01]  /*b370*/  ISETP.LT.AND P3, PT, R21, UR5, !P0 ;  /* 0x0000000515007c0c */ /* 0x000fe2000c761270 */
[C---:B------:R-:W-:Y:S01]  /*b380*/  VIADD R21, R2.reuse, 0x6 ;  /* 0x0000000602157836 */ /* 0x040fe20000000000 */
[----:B------:R-:W-:Y:S01]  /*b390*/  ULDC UR5, c[0x0][0x22c] ;  /* 0x00008b0000057ab9 */ /* 0x000fe20000000800 */
[----:B------:R1:W-:Y:S03]  /*b3a0*/  @P2 STG.E.U8 desc[UR14][R36.64], R43 ;  /* 0x0000002b24002986 */ /* 0x0003e6000c10110e */
[----:B------:R-:W-:Y:S01]  /*b3b0*/  ISETP.LT.AND P2, PT, R21, UR5, !P0 ;  /* 0x0000000515007c0c */ /* 0x000fe2000c741270 */
[----:B------:R-:W-:Y:S01]  /*b3c0*/  VIADD R21, R2, 0x7 ;  /* 0x0000000702157836 */ /* 0x000fe20000000000 */
[----:B------:R-:W-:Y:S01]  /*b3d0*/  ULDC UR5, c[0x0][0x22c] ;  /* 0x00008b0000057ab9 */ /* 0x000fe20000000800 */
[----:B------:R2:W-:Y:S01]  /*b3e0*/  @P4 STG.E.U8 desc[UR14][R38.64], R45 ;  /* 0x0000002d26004986 */ /* 0x0005e2000c10110e */
[CC--:B0-----:R-:W-:Y:S01]  /*b3f0*/  IADD3 R22, P1, R40.reuse, R3.reuse, RZ ;  /* 0x0000000328167210 */ /* 0x0c1fe20007f3e0ff */
[----:B------:R-:W-:Y:S01]  /*b400*/  VIADD R41, R40, UR4 ;  /* 0x0000000428297c36 */ /* 0x000fe20008000000 */
[----:B------:R-:W-:Y:S01]  /*b410*/  ISETP.LT.AND P4, PT, R21, UR5, !P0 ;  /* 0x0000000515007c0c */ /* 0x000fe2000c781270 */
[----:B------:R-:W-:Y:S01]  /*b420*/  VIADD R21, R2, 0x8 ;  /* 0x0000000802157836 */ /* 0x000fe20000000000 */
[----:B------:R-:W-:Y:S01]  /*b430*/  LEA.HI.X.SX32 R23, R40, R0, 0x1, P1 ;  /* 0x0000000028177211 */ /* 0x000fe200008f0eff */
[----:B------:R-:W-:Y:S01]  /*b440*/  VIADD R40, R41, UR4 ;  /* 0x0000000429287c36 */ /* 0x000fe20008000000 */
[----:B-1----:R-:W-:Y:S01]  /*b450*/  PRMT R43, R33, 0x7771, RZ ;  /* 0x00007771212b7816 */ /* 0x002fe200000000ff */
[----:B------:R-:W-:Y:S01]  /*b460*/  ULDC UR5, c[0x0][0x22c] ;  /* 0x00008b0000057ab9 */ /* 0x000fe20000000800 */
[----:B------:R-:W-:-:S02]  /*b470*/  IADD3 R36, P1, R41, R3, RZ ;  /* 0x0000000329247210 */ /* 0x000fc40007f3e0ff */
[----:B--2---:R-:W-:Y:S01]  /*b480*/  PRMT R45, R34, 0x7770, RZ ;  /* 0x00007770222d7816 */ /* 0x004fe200000000ff */
[----:B------:R0:W-:Y:S01]  /*b490*/  @P6 STG.E.U8 desc[UR14][R22.64], R43 ;  /* 0x0000002b16006986 */ /* 0x0001e2000c10110e */
[----:B------:R-:W-:Y:S01]  /*b4a0*/  ISETP.LT.AND P6, PT, R21, UR5, !P0 ;  /* 0x0000000515007c0c */ /* 0x000fe2000c7c1270 */
[----:B------:R-:W-:Y:S01]  /*b4b0*/  VIADD R21, R2, 0x9 ;  /* 0x0000000902157836 */ /* 0x000fe20000000000 */
[-C--:B------:R-:W-:Y:S01]  /*b4c0*/  LEA.HI.X.SX32 R37, R41, R0.reuse, 0x1, P1 ;  /* 0x0000000029257211 */ /* 0x080fe200008f0eff */
[C---:B------:R-:W-:Y:S01]  /*b4d0*/  VIADD R41, R40.reuse, UR4 ;  /* 0x0000000428297c36 */ /* 0x040fe20008000000 */
[-C--:B------:R-:W-:Y:S01]  /*b4e0*/  IADD3 R38, P1, R40, R3.reuse, RZ ;  /* 0x0000000328267210 */ /* 0x080fe20007f3e0ff */
[----:B------:R-:W-:Y:S02]  /*b4f0*/  ULDC UR5, c[0x0][0x22c] ;  /* 0x00008b0000057ab9 */ /* 0x000fe40000000800 */
[----:B------:R1:W-:Y:S01]  /*b500*/  @P5 STG.E.U8 desc[UR14][R36.64], R45 ;  /* 0x0000002d24005986 */ /* 0x0003e2000c10110e */
[----:B------:R-:W-:Y:S01]  /*b510*/  ISETP.LT.AND P5, PT, R21, UR5, !P0 ;  /* 0x0000000515007c0c */ /* 0x000fe2000c7a1270 */
[----:B------:R-:W-:Y:S01]  /*b520*/  VIADD R21, R2, 0xa ;  /* 0x0000000a02157836 */ /* 0x000fe20000000000 */
[----:B------:R-:W-:Y:S01]  /*b530*/  LEA.HI.X.SX32 R39, R40, R0, 0x1, P1 ;  /* 0x0000000028277211 */ /* 0x000fe200008f0eff */
[C---:B------:R-:W-:Y:S01]  /*b540*/  VIADD R40, R41.reuse, UR4 ;  /* 0x0000000429287c36 */ /* 0x040fe20008000000 */
[----:B0-----:R-:W-:Y:S01]  /*b550*/  PRMT R43, R34, 0x7771, RZ ;  /* 0x00007771222b7816 */ /* 0x001fe200000000ff */
[----:B------:R-:W-:Y:S01]  /*b560*/  ULDC UR5, c[0x0][0x22c] ;  /* 0x00008b0000057ab9 */ /* 0x000fe20000000800 */
[----:B------:R-:W-:-:S03]  /*b570*/  IADD3 R22, P1, R41, R3, RZ ;  /* 0x0000000329167210 */ /* 0x000fc60007f3e0ff */
[----:B------:R0:W-:Y:S01]  /*b580*/  @P3 STG.E.U8 desc[UR14][R38.64], R43 ;  /* 0x0000002b26003986 */ /* 0x0001e2000c10110e */
[----:B------:R-:W-:Y:S01]  /*b590*/  ISETP.LT.AND P3, PT, R21, UR5, !P0 ;  /* 0x0000000515007c0c */ /* 0x000fe2000c761270 */
[----:B------:R-:W-:Y:S01]  /*b5a0*/  VIADD R21, R2, 0xb ;  /* 0x0000000b02157836 */ /* 0x000fe20000000000 */
[----:B------:R-:W-:Y:S01]  /*b5b0*/  LEA.HI.X.SX32 R23, R41, R0, 0x1, P1 ;  /* 0x0000000029177211 */ /* 0x000fe200008f0eff */
[C---:B------:R-:W-:Y:S01]  /*b5c0*/  VIADD R41, R40.reuse, UR4 ;  /* 0x0000000428297c36 */ /* 0x040fe20008000000 */
[----:B-1----:R-:W-:Y:S01]  /*b5d0*/  PRMT R45, R35, 0x7770, RZ ;  /* 0x00007770232d7816 */ /* 0x002fe200000000ff */
[----:B------:R-:W-:Y:S01]  /*b5e0*/  ULDC UR5, c[0x0][0x22c] ;  /* 0x00008b0000057ab9 */ /* 0x000fe20000000800 */
[----:B------:R-:W-:-:S03]  /*b5f0*/  IADD3 R36, P1, R40, R3, RZ ;  /* 0x0000000328247210 */ /* 0x000fc60007f3e0ff */
[----:B------:R1:W-:Y:S01]  /*b600*/  @P2 STG.E.U8 desc[UR14][R22.64], R45 ;  /* 0x0000002d16002986 */ /* 0x0003e2000c10110e */
[----:B------:R-:W-:Y:S01]  /*b610*/  ISETP.LT.AND P2, PT, R21, UR5, !P0 ;  /* 0x0000000515007c0c */ /* 0x000fe2000c741270 */
[----:B------:R-:W-:Y:S01]  /*b620*/  VIADD R21, R2, 0xc ;  /* 0x0000000c02157836 */ /* 0x000fe20000000000 */
[----:B------:R-:W-:Y:S01]  /*b630*/  LEA.HI.X.SX32 R37, R40, R0, 0x1, P1 ;  /* 0x0000000028257211 */ /* 0x000fe200008f0eff */
[----:B------:R-:W-:Y:S01]  /*b640*/  VIADD R40, R41, UR4 ;  /* 0x0000000429287c36 */ /* 0x000fe20008000000 */
[----:B0-----:R-:W-:Y:S01]  /*b650*/  PRMT R43, R35, 0x7771, RZ ;  /* 0x00007771232b7816 */ /* 0x001fe200000000ff */
[----:B------:R-:W-:Y:S01]  /*b660*/  ULDC UR5, c[0x0][0x22c] ;  /* 0x00008b0000057ab9 */ /* 0x000fe20000000800 */
[----:B------:R-:W-:-:S03]  /*b670*/  IADD3 R38, P1, R41, R3, RZ ;  /* 0x0000000329267210 */ /* 0x000fc60007f3e0ff */
[----:B------:R0:W-:Y:S01]  /*b680*/  @P4 STG.E.U8 desc[UR14][R36.64], R43 ;  /* 0x0000002b24004986 */ /* 0x0001e2000c10110e */
[----:B------:R-:W-:Y:S01]  /*b690*/  ISETP.LT.AND P4, PT, R21, UR5, !P0 ;  /* 0x0000000515007c0c */ /* 0x000fe2000c781270 */
[----:B------:R-:W-:Y:S01]  /*b6a0*/  VIADD R21, R2, 0xd ;  /* 0x0000000d02157836 */ /* 0x000fe20000000000 */
[----:B------:R-:W-:Y:S01]  /*b6b0*/  LEA.HI.X.SX32 R39, R41, R0, 0x1, P1 ;  /* 0x0000000029277211 */ /* 0x000fe200008f0eff */
[----:B------:R-:W-:Y:S01]  /*b6c0*/  VIADD R41, R40, UR4 ;  /* 0x0000000428297c36 */ /* 0x000fe20008000000 */
[----:B-1----:R-:W-:Y:S01]  /*b6d0*/  PRMT R45, R32, 0x7772, RZ ;  /* 0x00007772202d7816 */ /* 0x002fe200000000ff */
[----:B------:R-:W-:Y:S01]  /*b6e0*/  ULDC UR5, c[0x0][0x22c] ;  /* 0x00008b0000057ab9 */ /* 0x000fe20000000800 */
[----:B------:R-:W-:-:S03]  /*b6f0*/  IADD3 R22, P1, R40, R3, RZ ;  /* 0x0000000328167210 */ /* 0x000fc60007f3e0ff */
[----:B------:R1:W-:Y:S01]  /*b700*/  @P6 STG.E.U8 desc[UR14][R38.64], R45 ;  /* 0x0000002d26006986 */ /* 0x0003e2000c10110e */
[----:B------:R-:W-:Y:S01]  /*b710*/  ISETP.LT.AND P6, PT, R21, UR5, !P0 ;  /* 0x0000000515007c0c */ /* 0x000fe2000c7c1270 */
[----:B------:R-:W-:Y:S01]  /*b720*/  VIADD R21, R2, 0xe ;  /* 0x0000000e02157836 */ /* 0x000fe20000000000 */
[----:B------:R-:W-:Y:S01]  /*b730*/  LEA.HI.X.SX32 R23, R40, R0, 0x1, P1 ;  /* 0x0000000028177211 */ /* 0x000fe200008f0eff */
[----:B------:R-:W-:Y:S01]  /*b740*/  ULDC UR5, c[0x0][0x22c] ;  /* 0x00008b0000057ab9 */ /* 0x000fe20000000800 */
[----:B0-----:R-:W-:Y:S01]  /*b750*/  PRMT R43, R32, 0x7773, RZ ;  /* 0x00007773202b7816 */ /* 0x001fe200000000ff */
[C---:B------:R-:W-:Y:S01]  /*b760*/  VIADD R32, R41.reuse, UR4 ;  /* 0x0000000429207c36 */ /* 0x040fe20008000000 */
[----:B------:R-:W-:-:S03]  /*b770*/  IADD3 R36, P1, R41, R3, RZ ;  /* 0x0000000329247210 */ /* 0x000fc60007f3e0ff */
[----:B------:R0:W-:Y:S01]  /*b780*/  @P5 STG.E.U8 desc[UR14][R22.64], R43 ;  /* 0x0000002b16005986 */ /* 0x0001e2000c10110e */
[----:B------:R-:W-:Y:S01]  /*b790*/  LEA.HI.X.SX32 R37, R41, R0, 0x1, P1 ;  /* 0x0000000029257211 */ /* 0x000fe200008f0eff */
[----:B------:R-:W-:Y:S01]  /*b7a0*/  VIADD R40, R32, UR4 ;  /* 0x0000000420287c36 */ /* 0x000fe20008000000 */
[----:B------:R-:W-:Y:S01]  /*b7b0*/  ISETP.LT.AND P5, PT, R21, UR5, !P0 ;  /* 0x0000000515007c0c */ /* 0x000fe2000c7a1270 */
[----:B------:R-:W-:Y:S01]  /*b7c0*/  VIADD R21, R2, 0xf ;  /* 0x0000000f02157836 */ /* 0x000fe20000000000 */
[----:B------:R-:W-:Y:S01]  /*b7d0*/  PRMT R41, R33, 0x7772, RZ ;  /* 0x0000777221297816 */ /* 0x000fe200000000ff */
[----:B------:R-:W-:Y:S01]  /*b7e0*/  ULDC UR5, c[0x0][0x22c] ;  /* 0x00008b0000057ab9 */ /* 0x000fe20000000800 */
[----:B-1----:R-:W-:-:S03]  /*b7f0*/  IADD3 R38, P1, R32, R3, RZ ;  /* 0x0000000320267210 */ /* 0x002fc60007f3e0ff */
        /* <DEDUP_REMOVED lines=9> */
[----:B------:R-:W-:Y:S01]  /*b890*/  ISETP.LT.AND P2, PT, R21, UR5, !P0 ;  /* 0x0000000515007c0c */ /* 0x000fe2000c741270 */
[----:B------:R-:W-:Y:S01]  /*b8a0*/  VIADD R21, R2, 0x11 ;  /* 0x0000001102157836 */ /* 0x000fe20000000000 */
[----:B------:R-:W-:Y:S01]  /*b8b0*/  LEA.HI.X.SX32 R23, R40, R0, 0x1, P1 ;  /* 0x0000000028177211 */ /* 0x000fe200008f0eff */
[C---:B-1----:R-:W-:Y:S01]  /*b8c0*/  VIADD R37, R33.reuse, UR4 ;  /* 0x0000000421257c36 */ /* 0x042fe20008000000 */
[----:B------:R-:W-:Y:S01]  /*b8d0*/  PRMT R41, R34, 0x7772, RZ ;  /* 0x0000777222297816 */ /* 0x000fe200000000ff */
        /* <DEDUP_REMOVED lines=29> */
[-C--:B------:R-:W-:Y:S01]  /*bab0*/  LEA.HI.X.SX32 R33, R38, R0.reuse, 0x1, P1 ;  /* 0x0000000026217211 */ /* 0x080fe200008f0eff */
[C---:B-1----:R-:W-:Y:S01]  /*bac0*/  VIADD R36, R35.reuse, UR4 ;  /* 0x0000000423247c36 */ /* 0x042fe20008000000 */
[----:B------:R-:W-:Y:S01]  /*bad0*/  PRMT R41, R28, 0x7770, RZ ;  /* 0x000077701c297816 */ /* 0x000fe200000000ff */
[----:B------:R-:W-:Y:S01]  /*bae0*/  ULDC UR5, c[0x0][0x22c] ;  /* 0x00008b0000057ab9 */ /* 0x000fe20000000800 */
[----:B------:R-:W-:Y:S01]  /*baf0*/  IADD3 R34, P1, R35, R3, RZ ;  /* 0x0000000323227210 */ /* 0x000fe20007f3e0ff */
[----:B------:R-:W-:Y:S02]  /*bb00*/  VIADD R37, R36, UR4 ;  /* 0x0000000424257c36 */ /* 0x000fe40008000000 */
[----:B------:R1:W-:Y:S01]  /*bb10*/  @P2 STG.E.U8 desc[UR14][R32.64], R41 ;  /* 0x0000002920002986 */ /* 0x0003e2000c10110e */
[----:B------:R-:W-:Y:S01]  /*bb20*/  ISETP.LT.AND P2, PT, R21, UR5, !P0 ;  /* 0x0000000515007c0c */ /* 0x000fe2000c741270 */
[----:B------:R-:W-:Y:S01]  /*bb30*/  VIADD R21, R2, 0x16 ;  /* 0x0000001602157836 */ /* 0x000fe20000000000 */
[----:B------:R-:W-:Y:S01]  /*bb40*/  LEA.HI.X.SX32 R35, R35, R0, 0x1, P1 ;  /* 0x0000000023237211 */ /* 0x000fe200008f0eff */
[----:B------:R-:W-:Y:S01]  /*bb50*/  ULDC UR5, c[0x0][0x22c] ;  /* 0x00008b0000057ab9 */ /* 0x000fe20000000800 */
[----:B0-----:R-:W-:-:S02]  /*bb60*/  PRMT R39, R28, 0x7771, RZ ;  /* 0x000077711c277816 */ /* 0x001fc400000000ff */
        /* <DEDUP_REMOVED lines=60> */
[-C--:B------:R-:W-:Y:S01]  /*bf30*/  LEA.HI.X.SX32 R33, R37, R0.reuse, 0x1, P1 ;  /* 0x0000000025217211 */ /* 0x080fe200008f0eff */
[----:B------:R-:W-:Y:S01]  /*bf40*/  ULDC UR5, c[0x0][0x22c] ;  /* 0x00008b0000057ab9 */ /* 0x000fe20000000800 */
[----:B0-----:R-:W-:Y:S01]  /*bf50*/  PRMT R39, R28, 0x7773, RZ ;  /* 0x000077731c277816 */ /* 0x001fe200000000ff */
[C---:B------:R-:W-:Y:S01]  /*bf60*/  VIADD R28, R36.reuse, UR4 ;  /* 0x00000004241c7c36 */ /* 0x040fe20008000000 */
[-C--:B------:R-:W-:Y:S02]  /*bf70*/  IADD3 R34, P1, R36, R3.reuse, RZ ;  /* 0x0000000324227210 */ /* 0x080fe40007f3e0ff */
[----:B------:R-:W-:Y:S01]  /*bf80*/  PRMT R37, R29, 0x7772, RZ ;  /* 0x000077721d257816 */ /* 0x000fe200000000ff */
[----:B------:R0:W-:Y:S01]  /*bf90*/  @P3 STG.E.U8 desc[UR14][R32.64], R39 ;  /* 0x0000002720003986 */ /* 0x0001e2000c10110e */
[----:B------:R-:W-:Y:S01]  /*bfa0*/  ISETP.LT.AND P3, PT, R21, UR5, !P0 ;  /* 0x0000000515007c0c */ /* 0x000fe2000c761270 */
[----:B------:R-:W-:Y:S01]  /*bfb0*/  VIADD R21, R2, 0x1f ;  /* 0x0000001f02157836 */ /* 0x000fe20000000000 */
[----:B------:R-:W-:Y:S01]  /*bfc0*/  LEA.HI.X.SX32 R35, R36, R0, 0x1, P1 ;  /* 0x0000000024237211 */ /* 0x000fe200008f0eff */
[C---:B------:R-:W-:Y:S01]  /*bfd0*/  VIADD R36, R28.reuse, UR4 ;  /* 0x000000041c247c36 */ /* 0x040fe20008000000 */
[----:B-1----:R-:W-:Y:S01]  /*bfe0*/  IADD3 R22, P1, R28, R3, RZ ;  /* 0x000000031c167210 */ /* 0x002fe20007f3e0ff */
[----:B------:R-:W-:-:S02]  /*bff0*/  ULDC UR5, c[0x0][0x22c] ;  /* 0x00008b0000057ab9 */ /* 0x000fc40000000800 */
[----:B------:R1:W-:Y:S01]  /*c000*/  @P2 STG.E.U8 desc[UR14][R34.64], R37 ;  /* 0x0000002522002986 */ /* 0x0003e2000c10110e */
[----:B------:R-:W-:Y:S01]  /*c010*/  ISETP.LT.AND P2, PT, R21, UR5, !P0 ;  /* 0x0000000515007c0c */ /* 0x000fe2000c741270 */
[----:B------:R-:W-:Y:S01]  /*c020*/  VIADD R21, R2, 0x20 ;  /* 0x0000002002157836 */ /* 0x000fe20000000000 */
[----:B------:R-:W-:Y:S01]  /*c030*/  LEA.HI.X.SX32 R23, R28, R0, 0x1, P1 ;  /* 0x000000001c177211 */ /* 0x000fe200008f0eff */
[C---:B0-----:R-:W-:Y:S01]  /*c040*/  VIADD R33, R36.reuse, UR4 ;  /* 0x0000000424217c36 */ /* 0x041fe20008000000 */
[----:B------:R-:W-:Y:S01]  /*c050*/  PRMT R39, R29, 0x7773, RZ ;  /* 0x000077731d277816 */ /* 0x000fe200000000ff */
[----:B------:R-:W-:Y:S01]  /*c060*/  ULDC UR5, c[0x0][0x22c] ;  /* 0x00008b0000057ab9 */ /* 0x000fe20000000800 */
[----:B------:R-:W-:-:S03]  /*c070*/  IADD3 R28, P1, R36, R3, RZ ;  /* 0x00000003241c7210 */ /* 0x000fc60007f3e0ff */
[----:B------:R0:W-:Y:S01]  /*c080*/  @P4 STG.E.U8 desc[UR14][R22.64], R39 ;  /* 0x0000002716004986 */ /* 0x0001e2000c10110e */
[----:B------:R-:W-:Y:S01]  /*c090*/  ISETP.LT.AND P4, PT, R21, UR5, !P0 ;  /* 0x0000000515007c0c */ /* 0x000fe2000c781270 */
[----:B------:R-:W-:Y:S01]  /*c0a0*/  VIADD R21, R2, 0x21 ;  /* 0x0000002102157836 */ /* 0x000fe20000000000 */
[-C--:B------:R-:W-:Y:S01]  /*c0b0*/  LEA.HI.X.SX32 R29, R36, R0.reuse, 0x1, P1 ;  /* 0x00000000241d7211 */ /* 0x080fe200008f0eff */
[C---:B-1----:R-:W-:Y:S01]  /*c0c0*/  VIADD R34, R33.reuse, UR4 ;  /* 0x0000000421227c36 */ /* 0x042fe20008000000 */
[C---:B------:R-:W-:Y:S01]  /*c0d0*/  PRMT R37, R30.reuse, 0x7772, RZ ;  /* 0x000077721e257816 */ /* 0x040fe200000000ff */
[----:B------:R-:W-:Y:S01]  /*c0e0*/  ULDC UR5, c[0x0][0x22c] ;  /* 0x00008b0000057ab9 */ /* 0x000fe20000000800 */
[-C--:B------:R-:W-:Y:S02]  /*c0f0*/  IADD3 R32, P1, R33, R3.reuse, RZ ;  /* 0x0000000321207210 */ /* 0x080fe40007f3e0ff */
[----:B------:R-:W-:Y:S01]  /*c100*/  PRMT R35, R30, 0x7773, RZ ;  /* 0x000077731e237816 */ /* 0x000fe200000000ff */
[----:B------:R1:W-:Y:S01]  /*c110*/  @P6 STG.E.U8 desc[UR14][R28.64], R37 ;  /* 0x000000251c006986 */ /* 0x0003e2000c10110e */
[----:B------:R-:W-:Y:S01]  /*c120*/  ISETP.LT.AND P6, PT, R21, UR5, !P0 ;  /* 0x0000000515007c0c */ /* 0x000fe2000c7c1270 */
[----:B------:R-:W-:Y:S01]  /*c130*/  VIADD R21, R2, 0x22 ;  /* 0x0000002202157836 */ /* 0x000fe20000000000 */
[----:B------:R-:W-:Y:S01]  /*c140*/  LEA.HI.X.SX32 R33, R33, R0, 0x1, P1 ;  /* 0x0000000021217211 */ /* 0x000fe200008f0eff */
[C---:B------:R-:W-:Y:S01]  /*c150*/  VIADD R30, R34.reuse, UR4 ;  /* 0x00000004221e7c36 */ /* 0x040fe20008000000 */
[----:B0-----:R-:W-:Y:S01]  /*c160*/  IADD3 R22, P1, R34, R3, RZ ;  /* 0x0000000322167210 */ /* 0x001fe20007f3e0ff */
[----:B------:R-:W-:-:S02]  /*c170*/  ULDC UR5, c[0x0][0x22c] ;  /* 0x00008b0000057ab9 */ /* 0x000fc40000000800 */
        /* <DEDUP_REMOVED lines=12> */
[C---:B0-----:R-:W-:Y:S01]  /*c240*/  VIADD R32, R34.reuse, UR4 ;  /* 0x0000000422207c36 */ /* 0x041fe20008000000 */
        /* <DEDUP_REMOVED lines=9> */
[----:B-1----:R-:W-:-:S02]  /*c2e0*/  PRMT R37, R24, 0x7770, RZ ;  /* 0x0000777018257816 */ /* 0x002fc400000000ff */
        /* <DEDUP_REMOVED lines=109> */
[C---:B------:R-:W-:Y:S01]  /*c9c0*/  VIADD R30, R26.reuse, UR4 ;  /* 0x000000041a1e7c36 */ /* 0x040fe20008000000 */
[C---:B-1----:R-:W-:Y:S01]  /*c9d0*/  PRMT R33, R27.reuse, 0x7772, RZ ;  /* 0x000077721b217816 */ /* 0x042fe200000000ff */
        /* <DEDUP_REMOVED lines=78> */
[----:B------:R-:W-:Y:S01]  /*cec0*/  ULDC UR5, c[0x0][0x22c] ;  /* 0x00008b0000057ab9 */ /* 0x000fe20000000800 */
[----:B-1----:R-:W-:Y:S02]  /*ced0*/  PRMT R33, R12, 0x7772, RZ ;  /* 0x000077720c217816 */ /* 0x002fe400000000ff */
[----:B------:R-:W-:-:S03]  /*cee0*/  IADD3 R22, P1, R29, R3, RZ ;  /* 0x000000031d167210 */ /* 0x000fc60007f3e0ff */
[----:B------:R1:W-:Y:S01]  /*cef0*/  @P2 STG.E.U8 desc[UR14][R24.64], R33 ;  /* 0x0000002118002986 */ /* 0x0003e2000c10110e */
[----:B------:R-:W-:Y:S01]  /*cf00*/  ISETP.LT.AND P2, PT, R21, UR5, !P0 ;  /* 0x0000000515007c0c */ /* 0x000fe2000c741270 */
[C---:B------:R-:W-:Y:S01]  /*cf10*/  VIADD R21, R29.reuse, UR4 ;  /* 0x000000041d157c36 */ /* 0x040fe20008000000 */
[-C--:B------:R-:W-:Y:S01]  /*cf20*/  LEA.HI.X.SX32 R23, R29, R0.reuse, 0x1, P1 ;  /* 0x000000001d177211 */ /* 0x080fe200008f0eff */
[----:B------:R-:W-:Y:S01]  /*cf30*/  ULDC UR5, c[0x0][0x22c] ;  /* 0x00008b0000057ab9 */ /* 0x000fe20000000800 */
[----:B0-----:R-:W-:Y:S01]  /*cf40*/  PRMT R31, R12, 0x7773, RZ ;  /* 0x000077730c1f7816 */ /* 0x001fe200000000ff */
[----:B------:R-:W-:Y:S01]  /*cf50*/  VIADD R12, R2, 0x3e ;  /* 0x0000003e020c7836 */ /* 0x000fe20000000000 */
[CC--:B------:R-:W-:Y:S01]  /*cf60*/  IADD3 R26, P1, R21.reuse, R3.reuse, RZ ;  /* 0x00000003151a7210 */ /* 0x0c0fe20007f3e0ff */
[----:B------:R-:W-:Y:S01]  /*cf70*/  VIADD R28, R21, UR4 ;  /* 0x00000004151c7c36 */ /* 0x000fe20008000000 */
[----:B------:R-:W-:Y:S01]  /*cf80*/  PRMT R29, R13, 0x7772, RZ ;  /* 0x000077720d1d7816 */ /* 0x000fe200000000ff */
[----:B------:R0:W-:Y:S01]  /*cf90*/  @P4 STG.E.U8 desc[UR14][R22.64], R31 ;  /* 0x0000001f16004986 */ /* 0x0001e2000c10110e */
[-C--:B------:R-:W-:Y:S01]  /*cfa0*/  LEA.HI.X.SX32 R27, R21, R0.reuse, 0x1, P1 ;  /* 0x00000000151b7211 */ /* 0x080fe200008f0eff */
[----:B------:R-:W-:Y:S01]  /*cfb0*/  VIADD R21, R28, UR4 ;  /* 0x000000041c157c36 */ /* 0x000fe20008000000 */
[----:B------:R-:W-:Y:S01]  /*cfc0*/  ISETP.LT.AND P4, PT, R12, UR5, !P0 ;  /* 0x000000050c007c0c */ /* 0x000fe2000c781270 */
[----:B------:R-:W-:Y:S01]  /*cfd0*/  VIADD R12, R2, 0x3f ;  /* 0x0000003f020c7836 */ /* 0x000fe20000000000 */
[C---:B-1----:R-:W-:Y:S01]  /*cfe0*/  IADD3 R24, P1, R28.reuse, R3, RZ ;  /* 0x000000031c187210 */ /* 0x042fe20007f3e0ff */
[----:B------:R-:W-:Y:S01]  /*cff0*/  ULDC UR5, c[0x0][0x22c] ;  /* 0x00008b0000057ab9 */ /* 0x000fe20000000800 */
[----:B------:R1:W-:Y:S02]  /*d000*/  @P6 STG.E.U8 desc[UR14][R26.64], R29 ;  /* 0x0000001d1a006986 */ /* 0x0003e4000c10110e */
[----:B------:R-:W-:-:S02]  /*d010*/  LEA.HI.X.SX32 R25, R28, R0, 0x1, P1 ;  /* 0x000000001c197211 */ /* 0x000fc400008f0eff */
[----:B------:R-:W-:Y:S01]  /*d020*/  ISETP.LT.AND P6, PT, R12, UR5, !P0 ;  /* 0x000000050c007c0c */ /* 0x000fe2000c7c1270 */
[----:B------:R-:W-:Y:S01]  /*d030*/  ULDC UR5, c[0x0][0x22c] ;  /* 0x00008b0000057ab9 */ /* 0x000fe20000000800 */
[----:B0-----:R-:W-:Y:S01]  /*d040*/  PRMT R31, R13, 0x7773, RZ ;  /* 0x000077730d1f7816 */ /* 0x001fe200000000ff */
[C---:B------:R-:W-:Y:S01]  /*d050*/  VIADD R13, R2.reuse, 0x40 ;  /* 0x00000040020d7836 */ /* 0x040fe20000000000 */
[C---:B------:R-:W-:Y:S01]  /*d060*/  IADD3 R12, P1, R21.reuse, R3, RZ ;  /* 0x00000003150c7210 */ /* 0x040fe20007f3e0ff */
[----:B------:R-:W-:Y:S02]  /*d070*/  VIADD R23, R21, UR4 ;  /* 0x0000000415177c36 */ /* 0x000fe40008000000 */
[----:B------:R0:W-:Y:S01]  /*d080*/  @P5 STG.E.U8 desc[UR14][R24.64], R31 ;  /* 0x0000001f18005986 */ /* 0x0001e2000c10110e */
[----:B------:R-:W-:Y:S01]  /*d090*/  ISETP.LT.AND P5, PT, R13, UR5, !P0 ;  /* 0x000000050d007c0c */ /* 0x000fe2000c7a1270 */
[----:B------:R-:W-:Y:S01]  /*d0a0*/  ULDC UR5, c[0x0][0x22c] ;  /* 0x00008b0000057ab9 */ /* 0x000fe20000000800 */
[----:B------:R-:W-:Y:S01]  /*d0b0*/  LEA.HI.X.SX32 R13, R21, R0, 0x1, P1 ;  /* 0x00000000150d7211 */ /* 0x000fe200008f0eff */
[----:B------:R-:W-:Y:S01]  /*d0c0*/  VIADD R21, R2, 0x41 ;  /* 0x0000004102157836 */ /* 0x000fe20000000000 */
[----:B-1----:R-:W-:-:S02]  /*d0d0*/  PRMT R29, R14, 0x7772, RZ ;  /* 0x000077720e1d7816 */ /* 0x002fc400000000ff */
[-C--:B------:R-:W-:Y:S02]  /*d0e0*/  IADD3 R22, P1, R23, R3.reuse, RZ ;  /* 0x0000000317167210 */ /* 0x080fe40007f3e0ff */
[----:B------:R-:W-:Y:S01]  /*d0f0*/  PRMT R27, R14, 0x7773, RZ ;  /* 0x000077730e1b7816 */ /* 0x000fe200000000ff */
[----:B------:R1:W-:Y:S01]  /*d100*/  @P3 STG.E.U8 desc[UR14][R12.64], R29 ;  /* 0x0000001d0c003986 */ /* 0x0003e2000c10110e */
[----:B------:R-:W-:Y:S01]  /*d110*/  ISETP.LT.AND P3, PT, R21, UR5, !P0 ;  /* 0x0000000515007c0c */ /* 0x000fe2000c761270 */
[C---:B------:R-:W-:Y:S01]  /*d120*/  VIADD R21, R23.reuse, UR4 ;  /* 0x0000000417157c36 */ /* 0x040fe20008000000 */
[-C--:B------:R-:W-:Y:S01]  /*d130*/  LEA.HI.X.SX32 R23, R23, R0.reuse, 0x1, P1 ;  /* 0x0000000017177211 */ /* 0x080fe200008f0eff */
[----:B------:R-:W-:Y:S01]  /*d140*/  VIADD R14, R2, 0x42 ;  /* 0x00000042020e7836 */ /* 0x000fe20000000000 */
[----:B------:R-:W-:Y:S02]  /*d150*/  ULDC UR5, c[0x0][0x22c] ;  /* 0x00008b0000057ab9 */ /* 0x000fe40000000800 */
[CC--:B0-----:R-:W-:Y:S01]  /*d160*/  IADD3 R24, P1, R21.reuse, R3.reuse, RZ ;  /* 0x0000000315187210 */ /* 0x0c1fe20007f3e0ff */
[----:B------:R0:W-:Y:S01]  /*d170*/  @P2 STG.E.U8 desc[UR14][R22.64], R27 ;  /* 0x0000001b16002986 */ /* 0x0001e2000c10110e */
[----:B------:R-:W-:Y:S01]  /*d180*/  ISETP.LT.AND P2, PT, R14, UR5, !P0 ;  /* 0x000000050e007c0c */ /* 0x000fe2000c741270 */
[C---:B------:R-:W-:Y:S01]  /*d190*/  VIADD R14, R21.reuse, UR4 ;  /* 0x00000004150e7c36 */ /* 0x040fe20008000000 */
[----:B------:R-:W-:Y:S01]  /*d1a0*/  LEA.HI.X.SX32 R25, R21, R0, 0x1, P1 ;  /* 0x0000000015197211 */ /* 0x000fe200008f0eff */
[----:B-1----:R-:W-:Y:S01]  /*d1b0*/  VIADD R13, R2, 0x43 ;  /* 0x00000043020d7836 */ /* 0x002fe20000000000 */
[----:B------:R-:W-:Y:S01]  /*d1c0*/  PRMT R29, R15, 0x7772, RZ ;  /* 0x000077720f1d7816 */ /* 0x000fe200000000ff */
[----:B------:R-:W-:Y:S01]  /*d1d0*/  ULDC UR5, c[0x0][0x22c] ;  /* 0x00008b0000057ab9 */ /* 0x000fe20000000800 */
[C---:B------:R-:W-:Y:S01]  /*d1e0*/  IADD3 R12, P1, R14.reuse, R3, RZ ;  /* 0x000000030e0c7210 */ /* 0x040fe20007f3e0ff */
[----:B------:R-:W-:-:S02]  /*d1f0*/  VIADD R21, R14, UR4 ;  /* 0x000000040e157c36 */ /* 0x000fc40008000000 */
[----:B------:R3:W-:Y:S01]  /*d200*/  @P4 STG.E.U8 desc[UR14][R24.64], R29 ;  /* 0x0000001d18004986 */ /* 0x0007e2000c10110e */
[----:B------:R-:W-:Y:S01]  /*d210*/  ISETP.LT.AND P4, PT, R13, UR5, !P0 ;  /* 0x000000050d007c0c */ /* 0x000fe2000c781270 */
[----:B------:R-:W-:Y:S01]  /*d220*/  ULDC UR5, c[0x0][0x22c] ;  /* 0x00008b0000057ab9 */ /* 0x000fe20000000800 */
[----:B------:R-:W-:Y:S01]  /*d230*/  LEA.HI.X.SX32 R13, R14, R0, 0x1, P1 ;  /* 0x000000000e0d7211 */ /* 0x000fe200008f0eff */
[----:B0-----:R-:W-:Y:S01]  /*d240*/  VIADD R23, R21, UR4 ;  /* 0x0000000415177c36 */ /* 0x001fe20008000000 */
[----:B------:R-:W-:Y:S01]  /*d250*/  PRMT R27, R15, 0x7773, RZ ;  /* 0x000077730f1b7816 */ /* 0x000fe200000000ff */
[----:B------:R-:W-:Y:S01]  /*d260*/  VIADD R15, R2, 0x44 ;  /* 0x00000044020f7836 */ /* 0x000fe20000000000 */
[----:B------:R-:W-:-:S03]  /*d270*/  IADD3 R14, P1, R21, R3, RZ ;  /* 0x00000003150e7210 */ /* 0x000fc60007f3e0ff */
[----:B------:R0:W-:Y:S01]  /*d280*/  @P6 STG.E.U8 desc[UR14][R12.64], R27 ;  /* 0x0000001b0c006986 */ /* 0x0001e2000c10110e */
[----:B------:R-:W-:Y:S01]  /*d290*/  ISETP.LT.AND P6, PT, R15, UR5, !P0 ;  /* 0x000000050f007c0c */ /* 0x000fe2000c7c1270 */
[----:B------:R-:W-:Y:S01]  /*d2a0*/  ULDC UR5, c[0x0][0x22c] ;  /* 0x00008b0000057ab9 */ /* 0x000fe20000000800 */
[-C--:B------:R-:W-:Y:S01]  /*d2b0*/  LEA.HI.X.SX32 R15, R21, R0.reuse, 0x1, P1 ;  /* 0x00000000150f7211 */ /* 0x080fe200008f0eff */
[----:B------:R-:W-:Y:S01]  /*d2c0*/  VIADD R21, R2, 0x45 ;  /* 0x0000004502157836 */ /* 0x000fe20000000000 */
[C---:B---3--:R-:W-:Y:S02]  /*d2d0*/  PRMT R25, R8.reuse, 0x7770, RZ ;  /* 0x0000777008197816 */ /* 0x048fe400000000ff */
[-C--:B------:R-:W-:Y:S02]  /*d2e0*/  IADD3 R22, P1, R23, R3.reuse, RZ ;  /* 0x0000000317167210 */ /* 0x080fe40007f3e0ff */
[----:B------:R-:W-:Y:S01]  /*d2f0*/  PRMT R29, R8, 0x7771, RZ ;  /* 0x00007771081d7816 */ /* 0x000fe200000000ff */
[----:B------:R1:W-:Y:S01]  /*d300*/  @P5 STG.E.U8 desc[UR14][R14.64], R25 ;  /* 0x000000190e005986 */ /* 0x0003e2000c10110e */
[----:B------:R-:W-:Y:S01]  /*d310*/  ISETP.LT.AND P5, PT, R21, UR5, !P0 ;  /* 0x0000000515007c0c */ /* 0x000fe2000c7a1270 */
[C---:B------:R-:W-:Y:S01]  /*d320*/  VIADD R21, R23.reuse, UR4 ;  /* 0x0000000417157c36 */ /* 0x040fe20008000000 */
[-C--:B------:R-:W-:Y:S01]  /*d330*/  LEA.HI.X.SX32 R23, R23, R0.reuse, 0x1, P1 ;  /* 0x0000000017177211 */ /* 0x080fe200008f0eff */
[C---:B0-----:R-:W-:Y:S01]  /*d340*/  VIADD R13, R2.reuse, 0x46 ;  /* 0x00000046020d7836 */ /* 0x041fe20000000000 */
[----:B------:R-:W-:Y:S01]  /*d350*/  ULDC UR5, c[0x0][0x22c] ;  /* 0x00008b0000057ab9 */ /* 0x000fe20000000800 */
[C---:B------:R-:W-:Y:S01]  /*d360*/  VIADD R24, R21.reuse, UR4 ;  /* 0x0000000415187c36 */ /* 0x040fe20008000000 */
[-C--:B------:R-:W-:Y:S01]  /*d370*/  IADD3 R12, P1, R21, R3.reuse, RZ ;  /* 0x00000003150c7210 */ /* 0x080fe20007f3e0ff */
[----:B------:R0:W-:Y:S01]  /*d380*/  @P3 STG.E.U8 desc[UR14][R22.64], R29 ;  /* 0x0000001d16003986 */ /* 0x0001e2000c10110e */
[----:B------:R-:W-:Y:S01]  /*d390*/  ISETP.LT.AND P3, PT, R13, UR5, !P0 ;  /* 0x000000050d007c0c */ /* 0x000fe2000c761270 */
[----:B------:R-:W-:Y:S01]  /*d3a0*/  ULDC UR5, c[0x0][0x22c] ;  /* 0x00008b0000057ab9 */ /* 0x000fe20000000800 */
[----:B------:R-:W-:Y:S01]  /*d3b0*/  LEA.HI.X.SX32 R13, R21, R0, 0x1, P1 ;  /* 0x00000000150d7211 */ /* 0x000fe200008f0eff */
[----:B-1----:R-:W-:Y:S01]  /*d3c0*/  VIADD R15, R2, 0x47 ;  /* 0x00000047020f7836 */ /* 0x002fe20000000000 */
[----:B------:R-:W-:Y:S01]  /*d3d0*/  PRMT R27, R9, 0x7770, RZ ;  /* 0x00007770091b7816 */ /* 0x000fe200000000ff */
[C---:B------:R-:W-:Y:S01]  /*d3e0*/  VIADD R25, R24.reuse, UR4 ;  /* 0x0000000418197c36 */ /* 0x040fe20008000000 */
[----:B------:R-:W-:Y:S01]  /*d3f0*/  IADD3 R14, P1, R24, R3, RZ ;  /* 0x00000003180e7210 */ /* 0x000fe20007f3e0ff */
[----:B------:R-:W-:-:S02]  /*d400*/  VIADD R21, R2, 0x48 ;  /* 0x0000004802157836 */ /* 0x000fc40000000000 */
[----:B------:R1:W-:Y:S01]  /*d410*/  @P2 STG.E.U8 desc[UR14][R12.64], R27 ;  /* 0x0000001b0c002986 */ /* 0x0003e2000c10110e */
[----:B------:R-:W-:Y:S01]  /*d420*/  ISETP.LT.AND P2, PT, R15, UR5, !P0 ;  /* 0x000000050f007c0c */ /* 0x000fe2000c741270 */
[----:B------:R-:W-:Y:S01]  /*d430*/  ULDC UR5, c[0x0][0x22c] ;  /* 0x00008b0000057ab9 */ /* 0x000fe20000000800 */
[----:B------:R-:W-:Y:S02]  /*d440*/  LEA.HI.X.SX32 R15, R24, R0, 0x1, P1 ;  /* 0x00000000180f7211 */ /* 0x000fe400008f0eff */
[----:B0-----:R-:W-:Y:S02]  /*d450*/  PRMT R29, R9, 0x7771, RZ ;  /* 0x00007771091d7816 */ /* 0x001fe400000000ff */
[----:B------:R-:W-:-:S03]  /*d460*/  IADD3 R22, P1, R25, R3, RZ ;  /* 0x0000000319167210 */ /* 0x000fc60007f3e0ff */
[----:B------:R0:W-:Y:S01]  /*d470*/  @P4 STG.E.U8 desc[UR14][R14.64], R29 ;  /* 0x0000001d0e004986 */ /* 0x0001e2000c10110e */
[----:B------:R-:W-:Y:S01]  /*d480*/  ISETP.LT.AND P4, PT, R21, UR5, !P0 ;  /* 0x0000000515007c0c */ /* 0x000fe2000c781270 */
[C---:B------:R-:W-:Y:S01]  /*d490*/  VIADD R21, R25.reuse, UR4 ;  /* 0x0000000419157c36 */ /* 0x040fe20008000000 */
[-C--:B------:R-:W-:Y:S01]  /*d4a0*/  LEA.HI.X.SX32 R23, R25, R0.reuse, 0x1, P1 ;  /* 0x0000000019177211 */ /* 0x080fe200008f0eff */
[----:B-1----:R-:W-:Y:S01]  /*d4b0*/  VIADD R13, R2, 0x49 ;  /* 0x00000049020d7836 */ /* 0x002fe20000000000 */
[----:B------:R-:W-:Y:S01]  /*d4c0*/  PRMT R27, R10, 0x7770, RZ ;  /* 0x000077700a1b7816 */ /* 0x000fe200000000ff */
[----:B------:R-:W-:Y:S01]  /*d4d0*/  ULDC UR5, c[0x0][0x22c] ;  /* 0x00008b0000057ab9 */ /* 0x000fe20000000800 */
[CC--:B------:R-:W-:Y:S01]  /*d4e0*/  IADD3 R12, P1, R21.reuse, R3.reuse, RZ ;  /* 0x00000003150c7210 */ /* 0x0c0fe20007f3e0ff */
[----:B------:R-:W-:Y:S02]  /*d4f0*/  VIADD R24, R21, UR4 ;  /* 0x0000000415187c36 */ /* 0x000fe40008000000 */
[----:B------:R1:W-:Y:S01]  /*d500*/  @P6 STG.E.U8 desc[UR14][R22.64], R27 ;  /* 0x0000001b16006986 */ /* 0x0003e2000c10110e */
[----:B------:R-:W-:Y:S01]  /*d510*/  ISETP.LT.AND P6, PT, R13, UR5, !P0 ;  /* 0x000000050d007c0c */ /* 0x000fe2000c7c1270 */
[----:B0-----:R-:W-:Y:S01]  /*d520*/  VIADD R15, R2, 0x4a ;  /* 0x0000004a020f7836 */ /* 0x001fe20000000000 */
[----:B------:R-:W-:Y:S01]  /*d530*/  LEA.HI.X.SX32 R13, R21, R0, 0x1, P1 ;  /* 0x00000000150d7211 */ /* 0x000fe200008f0eff */
[----:B------:R-:W-:Y:S01]  /*d540*/  ULDC UR5, c[0x0][0x22c] ;  /* 0x00008b0000057ab9 */ /* 0x000fe20000000800 */
        /* <DEDUP_REMOVED lines=8> */
[----:B-1----:R-:W-:Y:S02]  /*d5d0*/  PRMT R27, R11, 0x7770, RZ ;  /* 0x000077700b1b7816 */ /* 0x002fe400000000ff */
[----:B------:R-:W-:-:S03]  /*d5e0*/  IADD3 R22, P1, R25, R3, RZ ;  /* 0x0000000319167210 */ /* 0x000fc60007f3e0ff */
[----:B------:R1:W-:Y:S01]  /*d5f0*/  @P3 STG.E.U8 desc[UR14][R14.64], R27 ;  /* 0x0000001b0e003986 */ /* 0x0003e2000c10110e */
[----:B------:R-:W-:Y:S01]  /*d600*/  ISETP.LT.AND P3, PT, R21, UR5, !P0 ;  /* 0x0000000515007c0c */ /* 0x000fe2000c761270 */
[C---:B------:R-:W-:Y:S01]  /*d610*/  VIADD R21, R25.reuse, UR4 ;  /* 0x0000000419157c36 */ /* 0x040fe20008000000 */
[-C--:B------:R-:W-:Y:S01]  /*d620*/  LEA.HI.X.SX32 R23, R25, R0.reuse, 0x1, P1 ;  /* 0x0000000019177211 */ /* 0x080fe200008f0eff */
[C---:B0-----:R-:W-:Y:S01]  /*d630*/  VIADD R13, R2.reuse, 0x4c ;  /* 0x0000004c020d7836 */ /* 0x041fe20000000000 */
[----:B------:R-:W-:Y:S01]  /*d640*/  PRMT R25, R11, 0x7771, RZ ;  /* 0x000077710b197816 */ /* 0x000fe200000000ff */
[----:B------:R-:W-:Y:S01]  /*d650*/  ULDC UR5, c[0x0][0x22c] ;  /* 0x00008b0000057ab9 */ /* 0x000fe20000000800 */
[CC--:B------:R-:W-:Y:S01]  /*d660*/  IADD3 R12, P1, R21.reuse, R3.reuse, RZ ;  /* 0x00000003150c7210 */ /* 0x0c0fe20007f3e0ff */
[----:B------:R-:W-:Y:S02]  /*d670*/  VIADD R24, R21, UR4 ;  /* 0x0000000415187c36 */ /* 0x000fe40008000000 */
[----:B------:R0:W-:Y:S01]  /*d680*/  @P2 STG.E.U8 desc[UR14][R22.64], R25 ;  /* 0x0000001916002986 */ /* 0x0001e2000c10110e */
[----:B------:R-:W-:Y:S01]  /*d690*/  ISETP.LT.AND P2, PT, R13, UR5, !P0 ;  /* 0x000000050d007c0c */ /* 0x000fe2000c741270 */
[----:B-1----:R-:W-:Y:S01]  /*d6a0*/  VIADD R15, R2, 0x4d ;  /* 0x0000004d020f7836 */ /* 0x002fe20000000000 */
[----:B------:R-:W-:Y:S01]  /*d6b0*/  LEA.HI.X.SX32 R13, R21, R0, 0x1, P1 ;  /* 0x00000000150d7211 */ /* 0x000fe200008f0eff */
[----:B------:R-:W-:Y:S01]  /*d6c0*/  VIADD R21, R24, UR4 ;  /* 0x0000000418157c36 */ /* 0x000fe20008000000 */
[----:B------:R-:W-:Y:S01]  /*d6d0*/  PRMT R27, R8, 0x7772, RZ ;  /* 0x00007772081b7816 */ /* 0x000fe200000000ff */
[----:B------:R-:W-:Y:S01]  /*d6e0*/  ULDC UR5, c[0x0][0x22c] ;  /* 0x00008b0000057ab9 */ /* 0x000fe20000000800 */
[----:B------:R-:W-:-:S03]  /*d6f0*/  IADD3 R14, P1, R24, R3, RZ ;  /* 0x00000003180e7210 */ /* 0x000fc60007f3e0ff */
[----:B------:R1:W-:Y:S01]  /*d700*/  @P4 STG.E.U8 desc[UR14][R12.64], R27 ;  /* 0x0000001b0c004986 */ /* 0x0003e2000c10110e */
[----:B------:R-:W-:Y:S01]  /*d710*/  ISETP.LT.AND P4, PT, R15, UR5, !P0 ;  /* 0x000000050f007c0c */ /* 0x000fe2000c781270 */
[----:B------:R-:W-:Y:S01]  /*d720*/  ULDC UR5, c[0x0][0x22c] ;  /* 0x00008b0000057ab9 */ /* 0x000fe20000000800 */
[----:B------:R-:W-:Y:S01]  /*d730*/  LEA.HI.X.SX32 R15, R24, R0, 0x1, P1 ;  /* 0x00000000180f7211 */ /* 0x000fe200008f0eff */
[C---:B------:R-:W-:Y:S01]  /*d740*/  VIADD R24, R21.reuse, UR4 ;  /* 0x0000000415187c36 */ /* 0x040fe20008000000 */
[----:B0-----:R-:W-:Y:S01]  /*d750*/  PRMT R25, R8, 0x7773, RZ ;  /* 0x0000777308197816 */ /* 0x001fe200000000ff */
[----:B------:R-:W-:Y:S01]  /*d760*/  VIADD R8, R2, 0x4e ;  /* 0x0000004e02087836 */ /* 0x000fe20000000000 */
[----:B------:R-:W-:-:S03]  /*d770*/  IADD3 R22, P1, R21, R3, RZ ;  /* 0x0000000315167210 */ /* 0x000fc60007f3e0ff */
[----:B------:R0:W-:Y:S01]  /*d780*/  @P6 STG.E.U8 desc[UR14][R14.64], R25 ;  /* 0x000000190e006986 */ /* 0x0001e2000c10110e */
[----:B------:R-:W-:Y:S01]  /*d790*/  LEA.HI.X.SX32 R23, R21, R0, 0x1, P1 ;  /* 0x0000000015177211 */ /* 0x000fe200008f0eff */
[----:B------:R-:W-:Y:S01]  /*d7a0*/  VIADD R21, R24, UR4 ;  /* 0x0000000418157c36 */ /* 0x000fe20008000000 */
[----:B------:R-:W-:Y:S01]  /*d7b0*/  ISETP.LT.AND P6, PT, R8, UR5, !P0 ;  /* 0x0000000508007c0c */ /* 0x000fe2000c7c1270 */
[----:B------:R-:W-:Y:S01]  /*d7c0*/  VIADD R8, R2, 0x4f ;  /* 0x0000004f02087836 */ /* 0x000fe20000000000 */
[----:B-1----:R-:W-:Y:S01]  /*d7d0*/  PRMT R27, R9, 0x7772, RZ ;  /* 0x00007772091b7816 */ /* 0x002fe200000000ff */
[----:B------:R-:W-:Y:S01]  /*d7e0*/  ULDC UR5, c[0x0][0x22c] ;  /* 0x00008b0000057ab9 */ /* 0x000fe20000000800 */
[----:B------:R-:W-:-:S03]  /*d7f0*/  IADD3 R12, P1, R24, R3, RZ ;  /* 0x00000003180c7210 */ /* 0x000fc60007f3e0ff */
[----:B------:R1:W-:Y:S01]  /*d800*/  @P5 STG.E.U8 desc[UR14][R22.64], R27 ;  /* 0x0000001b16005986 */ /* 0x0003e2000c10110e */
[-C--:B------:R-:W-:Y:S01]  /*d810*/  LEA.HI.X.SX32 R13, R24, R0.reuse, 0x1, P1 ;  /* 0x00000000180d7211 */ /* 0x080fe200008f0eff */
[----:B------:R-:W-:Y:S01]  /*d820*/  VIADD R24, R21, UR4 ;  /* 0x0000000415187c36 */ /* 0x000fe20008000000 */
[----:B0-----:R-:W-:Y:S01]  /*d830*/  PRMT R25, R9, 0x7773, RZ ;  /* 0x0000777309197816 */ /* 0x001fe200000000ff */
[----:B------:R-:W-:Y:S01]  /*d840*/  VIADD R9, R2, 0x50 ;  /* 0x0000005002097836 */ /* 0x000fe20000000000 */
[----:B------:R-:W-:Y:S01]  /*d850*/  ISETP.LT.AND P5, PT, R8, UR5, !P0 ;  /* 0x0000000508007c0c */ /* 0x000fe2000c7a1270 */
[----:B------:R-:W-:Y:S01]  /*d860*/  ULDC UR5, c[0x0][0x22c] ;  /* 0x00008b0000057ab9 */ /* 0x000fe20000000800 */
[-C--:B------:R-:W-:Y:S01]  /*d870*/  IADD3 R8, P1, R21, R3.reuse, RZ ;  /* 0x0000000315087210 */ /* 0x080fe20007f3e0ff */
[----:B------:R0:W-:Y:S01]  /*d880*/  @P3 STG.E.U8 desc[UR14][R12.64], R25 ;  /* 0x000000190c003986 */ /* 0x0001e2000c10110e */
[----:B------:R-:W-:Y:S01]  /*d890*/  ISETP.LT.AND P3, PT, R9, UR5, !P0 ;  /* 0x0000000509007c0c */ /* 0x000fe2000c761270 */
[----:B------:R-:W-:Y:S01]  /*d8a0*/  VIADD R15, R2, 0x51 ;  /* 0x00000051020f7836 */ /* 0x000fe20000000000 */
[----:B------:R-:W-:Y:S01]  /*d8b0*/  LEA.HI.X.SX32 R9, R21, R0, 0x1, P1 ;  /* 0x0000000015097211 */ /* 0x000fe200008f0eff */
[----:B------:R-:W-:Y:S01]  /*d8c0*/  ULDC UR5, c[0x0][0x22c] ;  /* 0x00008b0000057ab9 */ /* 0x000fe20000000800 */
[----:B-1----:R-:W-:Y:S01]  /*d8d0*/  PRMT R23, R10, 0x7772, RZ ;  /* 0x000077720a177816 */ /* 0x002fe200000000ff */
[----:B------:R-:W-:Y:S01]  /*d8e0*/  VIADD R21, R2, 0x52 ;  /* 0x0000005202157836 */ /* 0x000fe20000000000 */
[----:B------:R-:W-:-:S02]  /*d8f0*/  IADD3 R14, P1, R24, R3, RZ ;  /* 0x00000003180e7210 */ /* 0x000fc40007f3e0ff */
[----:B------:R-:W-:Y:S01]  /*d900*/  PRMT R27, R10, 0x7773, RZ ;  /* 0x000077730a1b7816 */ /* 0x000fe200000000ff */
[----:B------:R1:W-:Y:S01]  /*d910*/  @P2 STG.E.U8 desc[UR14][R8.64], R23 ;  /* 0x0000001708002986 */ /* 0x0003e2000c10110e */
[----:B------:R-:W-:Y:S01]  /*d920*/  ISETP.LT.AND P2, PT, R15, UR5, !P0 ;  /* 0x000000050f007c0c */ /* 0x000fe2000c741270 */
[----:B------:R-:W-:Y:S01]  /*d930*/  ULDC UR5, c[0x0][0x22c] ;  /* 0x00008b0000057ab9 */ /* 0x000fe20000000800 */
[C---:B------:R-:W-:Y:S01]  /*d940*/  LEA.HI.X.SX32 R15, R24.reuse, R0, 0x1, P1 ;  /* 0x00000000180f7211 */ /* 0x040fe200008f0eff */
[----:B------:R-:W-:Y:S01]  /*d950*/  VIADD R24, R24, UR4 ;  /* 0x0000000418187c36 */ /* 0x000fe20008000000 */
[----:B0-----:R-:W-:Y:S01]  /*d960*/  PRMT R25, R11, 0x7772, RZ ;  /* 0x000077720b197816 */ /* 0x001fe200000000ff */
[----:B------:R-:W-:Y:S01]  /*d970*/  VIADD R12, R2, 0x53 ;  /* 0x00000053020c7836 */ /* 0x000fe20000000000 */
[----:B------:R-:W-:Y:S01]  /*d980*/  ISETP.LT.AND P1, PT, R21, UR5, !P0 ;  /* 0x0000000515007c0c */ /* 0x000fe2000c721270 */
[----:B------:R0:W-:Y:S01]  /*d990*/  @P4 STG.E.U8 desc[UR14][R14.64], R27 ;  /* 0x0000001b0e004986 */ /* 0x0001e2000c10110e */
[C---:B------:R-:W-:Y:S01]  /*d9a0*/  IADD3 R10, P4, R24.reuse, R3, RZ ;  /* 0x00000003180a7210 */ /* 0x040fe20007f9e0ff */
[----:B------:R-:W-:Y:S01]  /*d9b0*/  VIADD R13, R24, UR4 ;  /* 0x00000004180d7c36 */ /* 0x000fe20008000000 */
[----:B------:R-:W-:Y:S01]  /*d9c0*/  ULDC UR5, c[0x0][0x22c] ;  /* 0x00008b0000057ab9 */ /* 0x000fe20000000800 */
[----:B-1----:R-:W-:-:S02]  /*d9d0*/  PRMT R23, R11, 0x7773, RZ ;  /* 0x000077730b177816 */ /* 0x002fc400000000ff */
[-C--:B------:R-:W-:Y:S01]  /*d9e0*/  LEA.HI.X.SX32 R11, R24, R0.reuse, 0x1, P4 ;  /* 0x00000000180b7211 */ /* 0x080fe200020f0eff */
[C---:B------:R-:W-:Y:S01]  /*d9f0*/  VIADD R21, R13.reuse, UR4 ;  /* 0x000000040d157c36 */ /* 0x040fe20008000000 */
[CC--:B------:R-:W-:Y:S01]  /*da00*/  IADD3 R8, P4, R13.reuse, R3.reuse, RZ ;  /* 0x000000030d087210 */ /* 0x0c0fe20007f9e0ff */
[----:B------:R-:W-:Y:S02]  /*da10*/  ULDC UR4, c[0x0][0x248] ;  /* 0x0000920000047ab9 */ /* 0x000fe40000000800 */
[----:B------:R1:W-:Y:S01]  /*da20*/  @P6 STG.E.U8 desc[UR14][R10.64], R25 ;  /* 0x000000190a006986 */ /* 0x0003e2000c10110e */
[----:B------:R-:W-:Y:S01]  /*da30*/  LEA.HI.X.SX32 R9, R13, R0, 0x1, P4 ;  /* 0x000000000d097211 */ /* 0x000fe200020f0eff */
[----:B0-----:R-:W-:Y:S01]  /*da40*/  VIADD R14, R2, 0x54 ;  /* 0x00000054020e7836 */ /* 0x001fe20000000000 */
[----:B------:R-:W-:Y:S01]  /*da50*/  ISETP.LT.AND P4, PT, R12, UR5, !P0 ;  /* 0x000000050c007c0c */ /* 0x000fe2000c781270 */
[----:B------:R-:W-:Y:S01]  /*da60*/  ULDC UR5, c[0x0][0x22c] ;  /* 0x00008b0000057ab9 */ /* 0x000fe20000000800 */
[----:B------:R-:W-:Y:S01]  /*da70*/  IADD3 R12, P6, R21, R3, RZ ;  /* 0x00000003150c7210 */ /* 0x000fe20007fde0ff */
[----:B------:R0:W-:Y:S01]  /*da80*/  @P5 STG.E.U8 desc[UR14][R8.64], R23 ;  /* 0x0000001708005986 */ /* 0x0001e2000c10110e */
[----:B----4-:R-:W-:-:S02]  /*da90*/  PRMT R27, R16, 0x7770, RZ ;  /* 0x00007770101b7816 */ /* 0x010fc400000000ff */
[CC--:B------:R-:W-:Y:S01]  /*daa0*/  LEA.HI.X.SX32 R13, R21.reuse, R0.reuse, 0x1, P6 ;  /* 0x00000000150d7211 */ /* 0x0c0fe200030f0eff */
[----:B------:R-:W-:Y:S01]  /*dab0*/  VIADD R21, R21, UR4 ;  /* 0x0000000415157c36 */ /* 0x000fe20008000000 */
[----:B------:R-:W-:Y:S01]  /*dac0*/  ULDC UR4, c[0x0][0x248] ;  /* 0x0000920000047ab9 */ /* 0x000fe20000000800 */
[----:B------:R-:W-:Y:S01]  /*dad0*/  ISETP.LT.AND P6, PT, R14, UR5, !P0 ;  /* 0x000000050e007c0c */ /* 0x000fe2000c7c1270 */
[----:B-1----:R-:W-:Y:S01]  /*dae0*/  VIADD R10, R2, 0x55 ;  /* 0x00000055020a7836 */ /* 0x002fe20000000000 */
[----:B------:R1:W-:Y:S01]  /*daf0*/  @P3 STG.E.U8 desc[UR14][R12.64], R27 ;  /* 0x0000001b0c003986 */ /* 0x0003e2000c10110e */
[C---:B------:R-:W-:Y:S01]  /*db00*/  VIADD R14, R21.reuse, UR4 ;  /* 0x00000004150e7c36 */ /* 0x040fe20008000000 */
[----:B------:R-:W-:Y:S01]  /*db10*/  PRMT R15, R16, 0x7771, RZ ;  /* 0x00007771100f7816 */ /* 0x000fe200000000ff */
[----:B------:R-:W-:Y:S01]  /*db20*/  ULDC UR5, c[0x0][0x22c] ;  /* 0x00008b0000057ab9 */ /* 0x000fe20000000800 */
[CC--:B0-----:R-:W-:Y:S01]  /*db30*/  IADD3 R8, P3, R21.reuse, R3.reuse, RZ ;  /* 0x0000000315087210 */ /* 0x0c1fe20007f7e0ff */
[----:B------:R-:W-:Y:S01]  /*db40*/  VIADD R11, R2, 0x56 ;  /* 0x00000056020b7836 */ /* 0x000fe20000000000 */
[----:B------:R-:W-:Y:S01]  /*db50*/  ISETP.LT.AND P5, PT, R10, UR5, !P0 ;  /* 0x000000050a007c0c */ /* 0x000fe2000c7a1270 */
[----:B------:R-:W-:Y:S01]  /*db60*/  ULDC UR4, c[0x0][0x22c] ;  /* 0x00008b0000047ab9 */ /* 0x000fe20000000800 */
[----:B------:R-:W-:Y:S01]  /*db70*/  LEA.HI.X.SX32 R9, R21, R0, 0x1, P3 ;  /* 0x0000000015097211 */ /* 0x000fe200018f0eff */
[----:B------:R-:W-:Y:S01]  /*db80*/  ULDC UR5, c[0x0][0x22c] ;  /* 0x00008b0000057ab9 */ /* 0x000fe20000000800 */
[----:B------:R-:W-:-:S02]  /*db90*/  IADD3 R10, P3, R14, R3, RZ ;  /* 0x000000030e0a7210 */ /* 0x000fc40007f7e0ff */
[----:B------:R-:W-:Y:S01]  /*dba0*/  PRMT R21, R17, 0x7770, RZ ;  /* 0x0000777011157816 */ /* 0x000fe200000000ff */
[----:B------:R0:W-:Y:S01]  /*dbb0*/  @P2 STG.E.U8 desc[UR14][R8.64], R15 ;  /* 0x0000000f08002986 */ /* 0x0001e2000c10110e */
[----:B------:R-:W-:Y:S01]  /*dbc0*/  ISETP.LT.AND P2, PT, R11, UR4, !P0 ;  /* 0x000000040b007c0c */ /* 0x000fe2000c741270 */
[----:B------:R-:W-:Y:S01]  /*dbd0*/  ULDC UR4, c[0x0][0x248] ;  /* 0x0000920000047ab9 */ /* 0x000fe20000000800 */
[C---:B------:R-:W-:Y:S01]  /*dbe0*/  LEA.HI.X.SX32 R11, R14.reuse, R0, 0x1, P3 ;  /* 0x000000000e0b7211 */ /* 0x040fe200018f0eff */
[----:B------:R-:W-:Y:S01]  /*dbf0*/  VIADD R14, R14, UR4 ;  /* 0x000000040e0e7c36 */ /* 0x000fe20008000000 */
[----:B------:R-:W-:Y:S01]  /*dc00*/  ULDC UR4, c[0x0][0x22c] ;  /* 0x00008b0000047ab9 */ /* 0x000fe20000000800 */
[----:B-1----:R-:W-:Y:S01]  /*dc10*/  VIADD R13, R2, 0x57 ;  /* 0x00000057020d7836 */ /* 0x002fe20000000000 */
[----:B------:R-:W-:Y:S01]  /*dc20*/  PRMT R25, R18, 0x7770, RZ ;  /* 0x0000777012197816 */ /* 0x000fe200000000ff */
[----:B------:R1:W-:Y:S01]  /*dc30*/  @P1 STG.E.U8 desc[UR14][R10.64], R21 ;  /* 0x000000150a001986 */ /* 0x0003e2000c10110e */
[----:B------:R-:W-:-:S02]  /*dc40*/  IADD3 R12, P1, R14, R3, RZ ;  /* 0x000000030e0c7210 */ /* 0x000fc40007f3e0ff */
[----:B------:R-:W-:Y:S01]  /*dc50*/  ISETP.LT.AND P3, PT, R13, UR4, !P0 ;  /* 0x000000040d007c0c */ /* 0x000fe2000c761270 */
[----:B------:R-:W-:Y:S01]  /*dc60*/  ULDC UR4, c[0x0][0x248] ;  /* 0x0000920000047ab9 */ /* 0x000fe20000000800 */
[----:B0-----:R-:W-:Y:S01]  /*dc70*/  VIADD R8, R2, 0x58 ;  /* 0x0000005802087836 */ /* 0x001fe20000000000 */
[C---:B------:R-:W-:Y:S01]  /*dc80*/  LEA.HI.X.SX32 R13, R14.reuse, R0, 0x1, P1 ;  /* 0x000000000e0d7211 */ /* 0x040fe200008f0eff */
[----:B------:R-:W-:Y:S01]  /*dc90*/  VIADD R9, R14, UR4 ;  /* 0x000000040e097c36 */ /* 0x000fe20008000000 */
[----:B------:R-:W-:Y:S01]  /*dca0*/  PRMT R15, R17, 0x7771, RZ ;  /* 0x00007771110f7816 */ /* 0x000fe200000000ff */
[----:B------:R-:W-:Y:S01]  /*dcb0*/  ULDC UR4, c[0x0][0x248] ;  /* 0x0000920000047ab9 */ /* 0x000fe20000000800 */
[----:B------:R-:W-:Y:S01]  /*dcc0*/  ISETP.LT.AND P1, PT, R8, UR5, !P0 ;  /* 0x0000000508007c0c */ /* 0x000fe2000c721270 */
[----:B------:R-:W-:Y:S01]  /*dcd0*/  ULDC UR5, c[0x0][0x248] ;  /* 0x0000920000057ab9 */ /* 0x000fe20000000800 */
[C---:B-1----:R-:W-:Y:S01]  /*dce0*/  VIADD R11, R9.reuse, UR4 ;  /* 0x00000004090b7c36 */ /* 0x042fe20008000000 */
[----:B------:R0:W-:Y:S01]  /*dcf0*/  @P4 STG.E.U8 desc[UR14][R12.64], R15 ;  /* 0x0000000f0c004986 */ /* 0x0001e2000c10110e */
[----:B------:R-:W-:Y:S01]  /*dd00*/  IADD3 R8, P4, R9, R3, RZ ;  /* 0x0000000309087210 */ /* 0x000fe20007f9e0ff */
[----:B------:R-:W-:Y:S01]  /*dd10*/  VIADD R14, R2, 0x59 ;  /* 0x00000059020e7836 */ /* 0x000fe20000000000 */
[----:B------:R-:W-:Y:S01]  /*dd20*/  ULDC UR4, c[0x0][0x22c] ;  /* 0x00008b0000047ab9 */ /* 0x000fe20000000800 */
[----:B------:R-:W-:-:S02]  /*dd30*/  PRMT R23, R18, 0x7771, RZ ;  /* 0x0000777112177816 */ /* 0x000fc400000000ff */
[-C--:B------:R-:W-:Y:S02]  /*dd40*/  LEA.HI.X.SX32 R9, R9, R0.reuse, 0x1, P4 ;  /* 0x0000000009097211 */ /* 0x080fe400020f0eff */
[-C--:B------:R-:W-:Y:S02]  /*dd50*/  IADD3 R10, P4, R11, R3.reuse, RZ ;  /* 0x000000030b0a7210 */ /* 0x080fe40007f9e0ff */
[----:B------:R-:W-:Y:S01]  /*dd60*/  PRMT R21, R19, 0x7770, RZ ;  /* 0x0000777013157816 */ /* 0x000fe200000000ff */
[----:B------:R1:W-:Y:S01]  /*dd70*/  @P6 STG.E.U8 desc[UR14][R8.64], R25 ;  /* 0x0000001908006986 */ /* 0x0003e2000c10110e */
[C---:B0-----:R-:W-:Y:S01]  /*dd80*/  VIADD R15, R11.reuse, UR5 ;  /* 0x000000050b0f7c36 */ /* 0x041fe20008000000 */
[-C--:B------:R-:W-:Y:S01]  /*dd90*/  LEA.HI.X.SX32 R11, R11, R0.reuse, 0x1, P4 ;  /* 0x000000000b0b7211 */ /* 0x080fe200020f0eff */
[----:B------:R-:W-:Y:S01]  /*dda0*/  ULDC UR5, c[0x0][0x22c] ;  /* 0x00008b0000057ab9 */ /* 0x000fe20000000800 */
[----:B------:R-:W-:Y:S01]  /*ddb0*/  ISETP.LT.AND P4, PT, R14, UR4, !P0 ;  /* 0x000000040e007c0c */ /* 0x000fe2000c781270 */
[----:B------:R-:W-:Y:S01]  /*ddc0*/  ULDC UR4, c[0x0][0x248] ;  /* 0x0000920000047ab9 */ /* 0x000fe20000000800 */
[CC--:B------:R-:W-:Y:S01]  /*ddd0*/  IADD3 R12, P6, R15.reuse, R3.reuse, RZ ;  /* 0x000000030f0c7210 */ /* 0x0c0fe20007fde0ff */
[----:B------:R-:W-:Y:S01]  /*dde0*/  VIADD R14, R2, 0x5a ;  /* 0x0000005a020e7836 */ /* 0x000fe20000000000 */
[----:B------:R0:W-:Y:S02]  /*ddf0*/  @P5 STG.E.U8 desc[UR14][R10.64], R23 ;  /* 0x000000170a005986 */ /* 0x0001e4000c10110e */
[CC--:B------:R-:W-:Y:S01]  /*de00*/  LEA.HI.X.SX32 R13, R15.reuse, R0.reuse, 0x1, P6 ;  /* 0x000000000f0d7211 */ /* 0x0c0fe200030f0eff */
[----:B------:R-:W-:Y:S01]  /*de10*/  VIADD R15, R15, UR4 ;  /* 0x000000040f0f7c36 */ /* 0x000fe20008000000 */
[----:B------:R-:W-:Y:S01]  /*de20*/  ISETP.LT.AND P6, PT, R14, UR5, !P0 ;  /* 0x000000050e007c0c */ /* 0x000fe2000c7c1270 */
[C---:B-1----:R-:W-:Y:S01]  /*de30*/  VIADD R9, R2.reuse, 0x5b ;  /* 0x0000005b02097836 */ /* 0x042fe20000000000 */
[----:B------:R-:W-:Y:S01]  /*de40*/  ULDC UR5, c[0x0][0x22c] ;  /* 0x00008b0000057ab9 */ /* 0x000fe20000000800 */
[----:B------:R1:W-:Y:S01]  /*de50*/  @P2 STG.E.U8 desc[UR14][R12.64], R21 ;  /* 0x000000150c002986 */ /* 0x0003e2000c10110e */
[-C--:B------:R-:W-:Y:S01]  /*de60*/  IADD3 R8, P2, R15, R3.reuse, RZ ;  /* 0x000000030f087210 */ /* 0x080fe20007f5e0ff */
[----:B------:R-:W-:Y:S01]  /*de70*/  ULDC UR4, c[0x0][0x248] ;  /* 0x0000920000047ab9 */ /* 0x000fe20000000800 */
[----:B------:R-:W-:Y:S01]  /*de80*/  ISETP.LT.AND P5, PT, R9, UR5, !P0 ;  /* 0x0000000509007c0c */ /* 0x000fe2000c7a1270 */
[C---:B------:R-:W-:Y:S01]  /*de90*/  VIADD R14, R15.reuse, UR4 ;  /* 0x000000040f0e7c36 */ /* 0x040fe20008000000 */
[-C--:B------:R-:W-:Y:S01]  /*dea0*/  LEA.HI.X.SX32 R9, R15, R0.reuse, 0x1, P2 ;  /* 0x000000000f097211 */ /* 0x080fe200010f0eff */
[----:B0-----:R-:W-:Y:S01]  /*deb0*/  VIADD R11, R2, 0x5c ;  /* 0x0000005c020b7836 */ /* 0x001fe20000000000 */
[----:B------:R-:W-:Y:S01]  /*dec0*/  PRMT R15, R19, 0x7771, RZ ;  /* 0x00007771130f7816 */ /* 0x000fe200000000ff */
[----:B------:R-:W-:Y:S01]  /*ded0*/  ULDC UR4, c[0x0][0x22c] ;  /* 0x00008b0000047ab9 */ /* 0x000fe20000000800 */
[C---:B------:R-:W-:Y:S01]  /*dee0*/  IADD3 R10, P2, R14.reuse, R3, RZ ;  /* 0x000000030e0a7210 */ /* 0x040fe20007f5e0ff */
[----:B------:R-:W-:Y:S01]  /*def0*/  ULDC UR5, c[0x0][0x22c] ;  /* 0x00008b0000057ab9 */ /* 0x000fe20000000800 */
[----:B------:R-:W-:Y:S01]  /*df00*/  PRMT R23, R17, 0x7772, RZ ;  /* 0x0000777211177816 */ /* 0x000fe200000000ff */
[----:B------:R0:W-:Y:S01]  /*df10*/  @P3 STG.E.U8 desc[UR14][R8.64], R15 ;  /* 0x0000000f08003986 */ /* 0x0001e2000c10110e */
[----:B------:R-:W-:Y:S01]  /*df20*/  ISETP.LT.AND P3, PT, R11, UR4, !P0 ;  /* 0x000000040b007c0c */ /* 0x000fe2000c761270 */
[----:B------:R-:W-:Y:S01]  /*df30*/  ULDC UR4, c[0x0][0x248] ;  /* 0x0000920000047ab9 */ /* 0x000fe20000000800 */
[C---:B------:R-:W-:Y:S01]  /*df40*/  LEA.HI.X.SX32 R11, R14.reuse, R0, 0x1, P2 ;  /* 0x000000000e0b7211 */ /* 0x040fe200010f0eff */
[----:B------:R-:W-:Y:S01]  /*df50*/  VIADD R14, R14, UR4 ;  /* 0x000000040e0e7c36 */ /* 0x000fe20008000000 */
[----:B-1----:R-:W-:Y:S01]  /*df60*/  PRMT R21, R16, 0x7772, RZ ;  /* 0x0000777210157816 */ /* 0x002fe200000000ff */
[----:B------:R-:W-:Y:S01]  /*df70*/  VIADD R13, R2, 0x5d ;  /* 0x0000005d020d7836 */ /* 0x000fe20000000000 */
[----:B------:R-:W-:Y:S01]  /*df80*/  ULDC UR4, c[0x0][0x22c] ;  /* 0x00008b0000047ab9 */ /* 0x000fe20000000800 */
[----:B------:R-:W-:-:S02]  /*df90*/  PRMT R17, R17, 0x7773, RZ ;  /* 0x0000777311117816 */ /* 0x000fc400000000ff */
[----:B------:R1:W-:Y:S01]  /*dfa0*/  @P1 STG.E.U8 desc[UR14][R10.64], R21 ;  /* 0x000000150a001986 */ /* 0x0003e2000c10110e */
[-C--:B------:R-:W-:Y:S01]  /*dfb0*/  IADD3 R12, P1, R14, R3.reuse, RZ ;  /* 0x000000030e0c7210 */ /* 0x080fe20007f3e0ff */
[----:B0-----:R-:W-:Y:S01]  /*dfc0*/  VIADD R8, R2, 0x5e ;  /* 0x0000005e02087836 */ /* 0x001fe20000000000 */
[----:B------:R-:W-:Y:S01]  /*dfd0*/  ISETP.LT.AND P2, PT, R13, UR4, !P0 ;  /* 0x000000040d007c0c */ /* 0x000fe2000c741270 */
[----:B------:R-:W-:Y:S01]  /*dfe0*/  ULDC UR4, c[0x0][0x248] ;  /* 0x0000920000047ab9 */ /* 0x000fe20000000800 */
[CC--:B------:R-:W-:Y:S01]  /*dff0*/  LEA.HI.X.SX32 R13, R14.reuse, R0.reuse, 0x1, P1 ;  /* 0x000000000e0d7211 */ /* 0x0c0fe200008f0eff */
[----:B------:R-:W-:Y:S01]  /*e000*/  VIADD R9, R14, UR4 ;  /* 0x000000040e097c36 */ /* 0x000fe20008000000 */
[----:B------:R-:W-:Y:S01]  /*e010*/  PRMT R15, R16, 0x7773, RZ ;  /* 0x00007773100f7816 */ /* 0x000fe200000000ff */
[----:B------:R-:W-:Y:S01]  /*e020*/  ULDC UR4, c[0x0][0x248] ;  /* 0x0000920000047ab9 */ /* 0x000fe20000000800 */
[----:B------:R-:W-:Y:S01]  /*e030*/  ISETP.LT.AND P1, PT, R8, UR5, !P0 ;  /* 0x0000000508007c0c */ /* 0x000fe2000c721270 */
[----:B------:R-:W-:Y:S01]  /*e040*/  ULDC UR5, c[0x0][0x248] ;  /* 0x0000920000057ab9 */ /* 0x000fe20000000800 */
[----:B------:R-:W-:Y:S01]  /*e050*/  VIADD R14, R2, 0x5f ;  /* 0x0000005f020e7836 */ /* 0x000fe20000000000 */
[----:B------:R0:W-:Y:S01]  /*e060*/  @P4 STG.E.U8 desc[UR14][R12.64], R15 ;  /* 0x0000000f0c004986 */ /* 0x0001e2000c10110e */
[C---:B------:R-:W-:Y:S01]  /*e070*/  IADD3 R8, P4, R9.reuse, R3, RZ ;  /* 0x0000000309087210 */ /* 0x040fe20007f9e0ff */
[C---:B-1----:R-:W-:Y:S01]  /*e080*/  VIADD R11, R9.reuse, UR4 ;  /* 0x00000004090b7c36 */ /* 0x042fe20008000000 */
[----:B------:R-:W-:Y:S01]  /*e090*/  ULDC UR4, c[0x0][0x22c] ;  /* 0x00008b0000047ab9 */ /* 0x000fe20000000800 */
[----:B------:R-:W-:Y:S01]  /*e0a0*/  PRMT R21, R18, 0x7772, RZ ;  /* 0x0000777212157816 */ /* 0x000fe200000000ff */
[----:B------:R-:W-:Y:S01]  /*e0b0*/  VIADD R16, R2, 0x7e ;  /* 0x0000007e02107836 */ /* 0x000fe20000000000 */
[----:B------:R-:W-:-:S02]  /*e0c0*/  LEA.HI.X.SX32 R9, R9, R0, 0x1, P4 ;  /* 0x0000000009097211 */ /* 0x000fc400020f0eff */
[----:B------:R-:W-:-:S03]  /*e0d0*/  IADD3 R10, P4, R11, R3, RZ ;  /* 0x000000030b0a7210 */ /* 0x000fc60007f9e0ff */
        /* <DEDUP_REMOVED lines=23> */
[CC--:B------:R-:W-:Y:S01]  /*e250*/  IADD3 R10, P3, R14.reuse, R3.reuse, RZ ;  /* 0x000000030e0a7210 */ /* 0x0c0fe20007f7e0ff */
[----:B------:R-:W-:Y:S01]  /*e260*/  ULDC UR5, c[0x0][0x22c] ;  /* 0x00008b0000057ab9 */ /* 0x000fe20000000800 */
        /* <DEDUP_REMOVED lines=14> */
[CC--:B------:R-:W-:Y:S01]  /*e350*/  LEA.HI.X.SX32 R13, R14.reuse, R0.reuse, 0x1, P1 ;  /* 0x000000000e0d7211 */ /* 0x0c0fe200008f0eff */
[----:B------:R-:W-:Y:S01]  /*e360*/  VIADD R9, R14, UR4 ;  /* 0x000000040e097c36 */ /* 0x000fe20008000000 */
[----:B------:R-:W-:Y:S01]  /*e370*/  ULDC UR4, c[0x0][0x248] ;  /* 0x0000920000047ab9 */ /* 0x000fe20000000800 */
[----:B------:R-:W-:Y:S01]  /*e380*/  PRMT R23, R4, 0x7770, RZ ;  /* 0x0000777004177816 */ /* 0x000fe200000000ff */
[----:B------:R-:W-:Y:S01]  /*e390*/  VIADD R14, R2, 0x65 ;  /* 0x00000065020e7836 */ /* 0x000fe20000000000 */
[----:B------:R-:W-:Y:S01]  /*e3a0*/  ISETP.LT.AND P1, PT, R8, UR5, !P0 ;  /* 0x0000000508007c0c */ /* 0x000fe2000c721270 */
[----:B------:R0:W-:Y:S01]  /*e3b0*/  @P4 STG.E.U8 desc[UR14][R12.64], R19 ;  /* 0x000000130c004986 */ /* 0x0001e2000c10110e */
[CC--:B------:R-:W-:Y:S01]  /*e3c0*/  IADD3 R8, P4, R9.reuse, R3.reuse, RZ ;  /* 0x0000000309087210 */ /* 0x0c0fe20007f9e0ff */
[C---:B-1----:R-:W-:Y:S01]  /*e3d0*/  VIADD R11, R9.reuse, UR4 ;  /* 0x00000004090b7c36 */ /* 0x042fe20008000000 */
[----:B------:R-:W-:Y:S01]  /*e3e0*/  ULDC UR5, c[0x0][0x248] ;  /* 0x0000920000057ab9 */ /* 0x000fe20000000800 */
[----:B------:R-:W-:Y:S01]  /*e3f0*/  ULDC UR4, c[0x0][0x22c] ;  /* 0x00008b0000047ab9 */ /* 0x000fe20000000800 */
[-C--:B------:R-:W-:Y:S01]  /*e400*/  LEA.HI.X.SX32 R9, R9, R0.reuse, 0x1, P4 ;  /* 0x0000000009097211 */ /* 0x080fe200020f0eff */
[C---:B------:R-:W-:Y:S01]  /*e410*/  VIADD R15, R11.reuse, UR5 ;  /* 0x000000050b0f7c36 */ /* 0x040fe20008000000 */
[C---:B------:R-:W-:Y:S01]  /*e420*/  IADD3 R10, P4, R11.reuse, R3, RZ ;  /* 0x000000030b0a7210 */ /* 0x040fe20007f9e0ff */
[----:B------:R-:W-:Y:S01]  /*e430*/  ULDC UR5, c[0x0][0x22c] ;  /* 0x00008b0000057ab9 */ /* 0x000fe20000000800 */
[----:B------:R-:W-:Y:S01]  /*e440*/  PRMT R21, R4, 0x7771, RZ ;  /* 0x0000777104157816 */ /* 0x000fe200000000ff */
[----:B------:R1:W-:Y:S01]  /*e450*/  @P6 STG.E.U8 desc[UR14][R8.64], R23 ;  /* 0x0000001708006986 */ /* 0x0003e2000c10110e */
[----:B------:R-:W-:-:S02]  /*e460*/  LEA.HI.X.SX32 R11, R11, R0, 0x1, P4 ;  /* 0x000000000b0b7211 */ /* 0x000fc400020f0eff */
[CC--:B0-----:R-:W-:Y:S02]  /*e470*/  IADD3 R12, P6, R15.reuse, R3.reuse, RZ ;  /* 0x000000030f0c7210 */ /* 0x0c1fe40007fde0ff */
[----:B------:R-:W-:Y:S01]  /*e480*/  ISETP.LT.AND P4, PT, R14, UR4, !P0 ;  /* 0x000000040e007c0c */ /* 0x000fe2000c781270 */
[----:B------:R-:W-:Y:S01]  /*e490*/  ULDC UR4, c[0x0][0x248] ;  /* 0x0000920000047ab9 */ /* 0x000fe20000000800 */
[-C--:B------:R-:W-:Y:S01]  /*e4a0*/  LEA.HI.X.SX32 R13, R15, R0.reuse, 0x1, P6 ;  /* 0x000000000f0d7211 */ /* 0x080fe200030f0eff */
[C---:B------:R-:W-:Y:S01]  /*e4b0*/  VIADD R14, R2.reuse, 0x66 ;  /* 0x00000066020e7836 */ /* 0x040fe20000000000 */
[----:B------:R-:W-:Y:S01]  /*e4c0*/  PRMT R17, R5, 0x7770, RZ ;  /* 0x0000777005117816 */ /* 0x000fe200000000ff */
[----:B------:R-:W-:Y:S01]  /*e4d0*/  VIADD R15, R15, UR4 ;  /* 0x000000040f0f7c36 */ /* 0x000fe20008000000 */
[----:B------:R0:W-:Y:S01]  /*e4e0*/  @P5 STG.E.U8 desc[UR14][R10.64], R21 ;  /* 0x000000150a005986 */ /* 0x0001e2000c10110e */
[----:B-1----:R-:W-:Y:S01]  /*e4f0*/  VIADD R9, R2, 0x67 ;  /* 0x0000006702097836 */ /* 0x002fe20000000000 */
[----:B------:R-:W-:Y:S01]  /*e500*/  ISETP.LT.AND P6, PT, R14, UR5, !P0 ;  /* 0x000000050e007c0c */ /* 0x000fe2000c7c1270 */
[----:B------:R-:W-:Y:S01]  /*e510*/  ULDC UR5, c[0x0][0x22c] ;  /* 0x00008b0000057ab9 */ /* 0x000fe20000000800 */
[----:B------:R1:W-:Y:S01]  /*e520*/  @P2 STG.E.U8 desc[UR14][R12.64], R17 ;  /* 0x000000110c002986 */ /* 0x0003e2000c10110e */
[-C--:B------:R-:W-:Y:S01]  /*e530*/  IADD3 R8, P2, R15, R3.reuse, RZ ;  /* 0x000000030f087210 */ /* 0x080fe20007f5e0ff */
[----:B------:R-:W-:Y:S01]  /*e540*/  ULDC UR4, c[0x0][0x248] ;  /* 0x0000920000047ab9 */ /* 0x000fe20000000800 */
[----:B------:R-:W-:Y:S01]  /*e550*/  ISETP.LT.AND P5, PT, R9, UR5, !P0 ;  /* 0x0000000509007c0c */ /* 0x000fe2000c7a1270 */
[C---:B------:R-:W-:Y:S01]  /*e560*/  VIADD R14, R15.reuse, UR4 ;  /* 0x000000040f0e7c36 */ /* 0x040fe20008000000 */
[-C--:B------:R-:W-:Y:S01]  /*e570*/  LEA.HI.X.SX32 R9, R15, R0.reuse, 0x1, P2 ;  /* 0x000000000f097211 */ /* 0x080fe200010f0eff */
[----:B------:R-:W-:Y:S01]  /*e580*/  ULDC UR4, c[0x0][0x22c] ;  /* 0x00008b0000047ab9 */ /* 0x000fe20000000800 */
[----:B------:R-:W-:Y:S01]  /*e590*/  PRMT R15, R5, 0x7771, RZ ;  /* 0x00007771050f7816 */ /* 0x000fe200000000ff */
[----:B0-----:R-:W-:Y:S01]  /*e5a0*/  VIADD R11, R2, 0x68 ;  /* 0x00000068020b7836 */ /* 0x001fe20000000000 */
        /* <DEDUP_REMOVED lines=17> */
[C---:B------:R-:W-:Y:S01]  /*e6c0*/  LEA.HI.X.SX32 R13, R14.reuse, R0, 0x1, P1 ;  /* 0x000000000e0d7211 */ /* 0x040fe200008f0eff */
        /* <DEDUP_REMOVED lines=8> */
[----:B-1----:R-:W-:Y:S01]  /*e750*/  VIADD R11, R9, UR4 ;  /* 0x00000004090b7c36 */ /* 0x002fe20008000000 */
[----:B------:R-:W-:Y:S01]  /*e760*/  ULDC UR4, c[0x0][0x22c] ;  /* 0x00008b0000047ab9 */ /* 0x000fe20000000800 */
[----:B------:R-:W-:-:S02]  /*e770*/  PRMT R17, R7, 0x7771, RZ ;  /* 0x0000777107117816 */ /* 0x000fc400000000ff */
[----:B------:R-:W-:Y:S02]  /*e780*/  LEA.HI.X.SX32 R9, R9, R0, 0x1, P4 ;  /* 0x0000000009097211 */ /* 0x000fe400020f0eff */
        /* <DEDUP_REMOVED lines=13> */
[----:B-1----:R-:W-:Y:S01]  /*e860*/  VIADD R9, R2, 0x6d ;  /* 0x0000006d02097836 */ /* 0x002fe20000000000 */
[----:B------:R-:W-:Y:S01]  /*e870*/  ULDC UR5, c[0x0][0x22c] ;  /* 0x00008b0000057ab9 */ /* 0x000fe20000000800 */
[----:B------:R-:W-:Y:S01]  /*e880*/  ULDC UR4, c[0x0][0x248] ;  /* 0x0000920000047ab9 */ /* 0x000fe20000000800 */
[-C--:B------:R-:W-:Y:S01]  /*e890*/  IADD3 R8, P5, R15, R3.reuse, RZ ;  /* 0x000000030f087210 */ /* 0x080fe20007fbe0ff */
[----:B------:R1:W-:Y:S01]  /*e8a0*/  @P3 STG.E.U8 desc[UR14][R12.64], R19 ;  /* 0x000000130c003986 */ /* 0x0003e2000c10110e */
[----:B------:R-:W-:Y:S01]  /*e8b0*/  ISETP.LT.AND P3, PT, R9, UR5, !P0 ;  /* 0x0000000509007c0c */ /* 0x000fe2000c761270 */
[C---:B------:R-:W-:Y:S01]  /*e8c0*/  VIADD R14, R15.reuse, UR4 ;  /* 0x000000040f0e7c36 */ /* 0x040fe20008000000 */
[-C--:B------:R-:W-:Y:S01]  /*e8d0*/  LEA.HI.X.SX32 R9, R15, R0.reuse, 0x1, P5 ;  /* 0x000000000f097211 */ /* 0x080fe200028f0eff */
[----:B------:R-:W-:Y:S01]  /*e8e0*/  ULDC UR4, c[0x0][0x22c] ;  /* 0x00008b0000047ab9 */ /* 0x000fe20000000800 */
[----:B0-----:R-:W-:Y:S01]  /*e8f0*/  PRMT R17, R4, 0x7773, RZ ;  /* 0x0000777304117816 */ /* 0x001fe200000000ff */
[----:B------:R-:W-:Y:S01]  /*e900*/  VIADD R4, R2, 0x6e ;  /* 0x0000006e02047836 */ /* 0x000fe20000000000 */
[-C--:B------:R-:W-:Y:S01]  /*e910*/  IADD3 R10, P5, R14, R3.reuse, RZ ;  /* 0x000000030e0a7210 */ /* 0x080fe20007fbe0ff */
[----:B------:R-:W-:Y:S01]  /*e920*/  ULDC UR5, c[0x0][0x22c] ;  /* 0x00008b0000057ab9 */ /* 0x000fe20000000800 */
[C---:B------:R-:W-:Y:S01]  /*e930*/  PRMT R15, R5.reuse, 0x7772, RZ ;  /* 0x00007772050f7816 */ /* 0x040fe200000000ff */
[----:B------:R-:W-:Y:S01]  /*e940*/  @P2 STG.E.U8 desc[UR14][R8.64], R17 ;  /* 0x0000001108002986 */ /* 0x000fe2000c10110e */
[----:B------:R-:W-:Y:S01]  /*e950*/  ISETP.LT.AND P2, PT, R4, UR4, !P0 ;  /* 0x0000000404007c0c */ /* 0x000fe2000c741270 */
[----:B------:R-:W-:Y:S01]  /*e960*/  ULDC UR4, c[0x0][0x248] ;  /* 0x0000920000047ab9 */ /* 0x000fe20000000800 */
[C---:B------:R-:W-:Y:S01]  /*e970*/  LEA.HI.X.SX32 R11, R14.reuse, R0, 0x1, P5 ;  /* 0x000000000e0b7211 */ /* 0x040fe200028f0eff */
[----:B------:R-:W-:Y:S01]  /*e980*/  VIADD R14, R14, UR4 ;  /* 0x000000040e0e7c36 */ /* 0x000fe20008000000 */
[----:B------:R-:W-:Y:S01]  /*e990*/  ULDC UR4, c[0x0][0x22c] ;  /* 0x00008b0000047ab9 */ /* 0x000fe20000000800 */
[----:B------:R-:W-:Y:S01]  /*e9a0*/  VIADD R4, R2, 0x6f ;  /* 0x0000006f02047836 */ /* 0x000fe20000000000 */
[----:B-1----:R-:W-:Y:S01]  /*e9b0*/  PRMT R19, R5, 0x7773, RZ ;  /* 0x0000777305137816 */ /* 0x002fe200000000ff */
[----:B------:R0:W-:Y:S01]  /*e9c0*/  @P1 STG.E.U8 desc[UR14][R10.64], R15 ;  /* 0x0000000f0a001986 */ /* 0x0001e2000c10110e */
[----:B------:R-:W-:-:S02]  /*e9d0*/  IADD3 R12, P5, R14, R3, RZ ;  /* 0x000000030e0c7210 */ /* 0x000fc40007fbe0ff */
[----:B------:R-:W-:Y:S01]  /*e9e0*/  ISETP.LT.AND P1, PT, R4, UR4, !P0 ;  /* 0x0000000404007c0c */ /* 0x000fe2000c721270 */
[----:B------:R-:W-:Y:S01]  /*e9f0*/  ULDC UR4, c[0x0][0x248] ;  /* 0x0000920000047ab9 */ /* 0x000fe20000000800 */
[----:B------:R-:W-:Y:S01]  /*ea00*/  VIADD R4, R2, 0x70 ;  /* 0x0000007002047836 */ /* 0x000fe20000000000 */
[C---:B------:R-:W-:Y:S01]  /*ea10*/  LEA.HI.X.SX32 R13, R14.reuse, R0, 0x1, P5 ;  /* 0x000000000e0d7211 */ /* 0x040fe200028f0eff */
[----:B------:R-:W-:Y:S01]  /*ea20*/  VIADD R14, R14, UR4 ;  /* 0x000000040e0e7c36 */ /* 0x000fe20008000000 */
[----:B------:R-:W-:Y:S01]  /*ea30*/  ULDC UR4, c[0x0][0x248] ;  /* 0x0000920000047ab9 */ /* 0x000fe20000000800 */
[----:B------:R-:W1:Y:S01]  /*ea40*/  LDS.128 R20, [R20] ;  /* 0x0000000014147984 */ /* 0x000e620000000c00 */
[----:B------:R-:W-:Y:S01]  /*ea50*/  ISETP.LT.AND P5, PT, R4, UR5, !P0 ;  /* 0x0000000504007c0c */ /* 0x000fe2000c7a1270 */
[----:B------:R-:W-:Y:S01]  /*ea60*/  ULDC UR5, c[0x0][0x22c] ;  /* 0x00008b0000057ab9 */ /* 0x000fe20000000800 */
[C---:B0-----:R-:W-:Y:S01]  /*ea70*/  VIADD R11, R14.reuse, UR4 ;  /* 0x000000040e0b7c36 */ /* 0x041fe20008000000 */
[----:B------:R0:W-:Y:S01]  /*ea80*/  @P4 STG.E.U8 desc[UR14][R12.64], R19 ;  /* 0x000000130c004986 */ /* 0x0001e2000c10110e */
[----:B------:R-:W-:Y:S01]  /*ea90*/  IADD3 R4, P4, R14, R3, RZ ;  /* 0x000000030e047210 */ /* 0x000fe20007f9e0ff */
[----:B------:R-:W-:Y:S01]  /*eaa0*/  VIADD R10, R2, 0x71 ;  /* 0x00000071020a7836 */ /* 0x000fe20000000000 */
[----:B------:R-:W-:Y:S01]  /*eab0*/  ULDC UR4, c[0x0][0x22c] ;  /* 0x00008b0000047ab9 */ /* 0x000fe20000000800 */
[----:B------:R-:W-:-:S02]  /*eac0*/  PRMT R15, R6, 0x7772, RZ ;  /* 0x00007772060f7816 */ /* 0x000fc400000000ff */
[-C--:B------:R-:W-:Y:S02]  /*ead0*/  LEA.HI.X.SX32 R5, R14, R0.reuse, 0x1, P4 ;  /* 0x000000000e057211 */ /* 0x080fe400020f0eff */
[CC--:B------:R-:W-:Y:S02]  /*eae0*/  IADD3 R8, P4, R11.reuse, R3.reuse, RZ ;  /* 0x000000030b087210 */ /* 0x0c0fe40007f9e0ff */
[----:B------:R-:W-:Y:S01]  /*eaf0*/  PRMT R17, R6, 0x7773, RZ ;  /* 0x0000777306117816 */ /* 0x000fe200000000ff */
[----:B------:R2:W-:Y:S01]  /*eb00*/  @P6 STG.E.U8 desc[UR14][R4.64], R15 ;  /* 0x0000000f04006986 */ /* 0x0005e2000c10110e */
[CC--:B------:R-:W-:Y:S01]  /*eb10*/  LEA.HI.X.SX32 R9, R11.reuse, R0.reuse, 0x1, P4 ;  /* 0x000000000b097211 */ /* 0x0c0fe200020f0eff */
[----:B------:R-:W-:Y:S01]  /*eb20*/  VIADD R6, R2, 0x72 ;  /* 0x0000007202067836 */ /* 0x000fe20000000000 */
[----:B------:R-:W-:Y:S01]  /*eb30*/  ISETP.LT.AND P4, PT, R10, UR4, !P0 ;  /* 0x000000040a007c0c */ /* 0x000fe2000c781270 */
[----:B------:R-:W-:Y:S02]  /*eb40*/  ULDC UR4, c[0x0][0x248] ;  /* 0x0000920000047ab9 */ /* 0x000fe40000000800 */
[----:B------:R-:W-:Y:S01]  /*eb50*/  VIADD R11, R11, UR4 ;  /* 0x000000040b0b7c36 */ /* 0x000fe20008000000 */
[----:B------:R-:W-:Y:S01]  /*eb60*/  ULDC UR4, c[0x0][0x248] ;  /* 0x0000920000047ab9 */ /* 0x000fe20000000800 */
[----:B------:R3:W-:Y:S01]  /*eb70*/  @P3 STG.E.U8 desc[UR14][R8.64], R17 ;  /* 0x0000001108003986 */ /* 0x0007e2000c10110e */
[----:B------:R-:W-:Y:S01]  /*eb80*/  ISETP.LT.AND P3, PT, R6, UR5, !P0 ;  /* 0x0000000506007c0c */ /* 0x000fe2000c761270 */
[C---:B0-----:R-:W-:Y:S01]  /*eb90*/  VIADD R12, R11.reuse, UR4 ;  /* 0x000000040b0c7c36 */ /* 0x041fe20008000000 */
[----:B------:R-:W-:Y:S01]  /*eba0*/  IADD3 R10, P6, R11, R3, RZ ;  /* 0x000000030b0a7210 */ /* 0x000fe20007fde0ff */
[----:B------:R-:W-:Y:S01]  /*ebb0*/  VIADD R6, R2, 0x73 ;  /* 0x0000007302067836 */ /* 0x000fe20000000000 */
[----:B------:R-:W-:Y:S01]  /*ebc0*/  ULDC UR4, c[0x0][0x22c] ;  /* 0x00008b0000047ab9 */ /* 0x000fe20000000800 */
[----:B--2---:R-:W-:Y:S01]  /*ebd0*/  PRMT R15, R7, 0x7773, RZ ;  /* 0x00007773070f7816 */ /* 0x004fe200000000ff */
[----:B------:R-:W-:Y:S01]  /*ebe0*/  ULDC UR5, c[0x0][0x22c] ;  /* 0x00008b0000057ab9 */ /* 0x000fe20000000800 */
[----:B------:R-:W-:-:S02]  /*ebf0*/  LEA.HI.X.SX32 R11, R11, R0, 0x1, P6 ;  /* 0x000000000b0b7211 */ /* 0x000fc400030f0eff */
[----:B------:R-:W-:Y:S02]  /*ec00*/  IADD3 R4, P6, R12, R3, RZ ;  /* 0x000000030c047210 */ /* 0x000fe40007fde0ff */
[----:B---3--:R-:W-:Y:S01]  /*ec10*/  PRMT R9, R7, 0x7772, RZ ;  /* 0x0000777207097816 */ /* 0x008fe200000000ff */
[----:B------:R-:W-:Y:S01]  /*ec20*/  VIADD R7, R2, 0x74 ;  /* 0x0000007402077836 */ /* 0x000fe20000000000 */
[----:B------:R-:W-:-:S03]  /*ec30*/  LEA.HI.X.SX32 R5, R12, R0, 0x1, P6 ;  /* 0x000000000c057211 */ /* 0x000fc600030f0eff */
[----:B------:R0:W-:Y:S01]  /*ec40*/  @P2 STG.E.U8 desc[UR14][R10.64], R9 ;  /* 0x000000090a002986 */ /* 0x0001e2000c10110e */
[----:B------:R-:W-:Y:S01]  /*ec50*/  ISETP.LT.AND P2, PT, R6, UR4, !P0 ;  /* 0x0000000406007c0c */ /* 0x000fe2000c741270 */
[----:B------:R-:W-:Y:S01]  /*ec60*/  ULDC UR4, c[0x0][0x248] ;  /* 0x0000920000047ab9 */ /* 0x000fe20000000800 */
[----:B-1----:R-:W-:Y:S01]  /*ec70*/  PRMT R25, R21, 0x7773, RZ ;  /* 0x0000777315197816 */ /* 0x002fe200000000ff */
[----:B------:R-:W-:Y:S01]  /*ec80*/  VIADD R12, R12, UR4 ;  /* 0x000000040c0c7c36 */ /* 0x000fe20008000000 */
[----:B------:R-:W-:Y:S01]  /*ec90*/  ULDC UR4, c[0x0][0x248] ;  /* 0x0000920000047ab9 */ /* 0x000fe20000000800 */
[----:B------:R1:W-:Y:S01]  /*eca0*/  @P1 STG.E.U8 desc[UR14][R4.64], R15 ;  /* 0x0000000f04001986 */ /* 0x0003e2000c10110e */
[----:B------:R-:W-:Y:S01]  /*ecb0*/  ISETP.LT.AND P1, PT, R7, UR5, !P0 ;  /* 0x0000000507007c0c */ /* 0x000fe2000c721270 */
[C---:B------:R-:W-:Y:S01]  /*ecc0*/  VIADD R13, R12.reuse, UR4 ;  /* 0x000000040c0d7c36 */ /* 0x040fe20008000000 */
[----:B------:R-:W-:Y:S01]  /*ecd0*/  IADD3 R6, P6, R12, R3, RZ ;  /* 0x000000030c067210 */ /* 0x000fe20007fde0ff */
[----:B------:R-:W-:Y:S01]  /*ece0*/  ULDC UR4, c[0x0][0x22c] ;  /* 0x00008b0000047ab9 */ /* 0x000fe20000000800 */
[----:B------:R-:W-:Y:S01]  /*ecf0*/  ULDC UR5, c[0x0][0x22c] ;  /* 0x00008b0000057ab9 */ /* 0x000fe20000000800 */
[----:B0-----:R-:W-:-:S02]  /*ed00*/  PRMT R11, R20, 0x7771, RZ ;  /* 0x00007771140b7816 */ /* 0x001fc400000000ff */
[-C--:B------:R-:W-:Y:S02]  /*ed10*/  LEA.HI.X.SX32 R7, R12, R0.reuse, 0x1, P6 ;  /* 0x000000000c077211 */ /* 0x080fe400030f0eff */
[CC--:B------:R-:W-:Y:S02]  /*ed20*/  IADD3 R8, P6, R13.reuse, R3.reuse, RZ ;  /* 0x000000030d087210 */ /* 0x0c0fe40007fde0ff */
[----:B-1----:R-:W-:Y:S01]  /*ed30*/  PRMT R15, R20, 0x7770, RZ ;  /* 0x00007770140f7816 */ /* 0x002fe200000000ff */
[C---:B------:R-:W-:Y:S01]  /*ed40*/  VIADD R4, R2.reuse, 0x75 ;  /* 0x0000007502047836 */ /* 0x040fe20000000000 */
[C---:B------:R-:W-:Y:S01]  /*ed50*/  LEA.HI.X.SX32 R9, R13.reuse, R0, 0x1, P6 ;  /* 0x000000000d097211 */ /* 0x040fe200030f0eff */
[----:B------:R-:W-:Y:S01]  /*ed60*/  VIADD R5, R2, 0x76 ;  /* 0x0000007602057836 */ /* 0x000fe20000000000 */
[----:B------:R-:W-:Y:S01]  /*ed70*/  PRMT R19, R22, 0x7772, RZ ;  /* 0x0000777216137816 */ /* 0x000fe200000000ff */
[----:B------:R0:W-:Y:S01]  /*ed80*/  @P5 STG.E.U8 desc[UR14][R6.64], R15 ;  /* 0x0000000f06005986 */ /* 0x0001e2000c10110e */
[----:B------:R-:W-:Y:S01]  /*ed90*/  ISETP.LT.AND P5, PT, R4, UR4, !P0 ;  /* 0x0000000404007c0c */ /* 0x000fe2000c7a1270 */
[----:B------:R-:W-:Y:S01]  /*eda0*/  ULDC UR4, c[0x0][0x248] ;  /* 0x0000920000047ab9 */ /* 0x000fe20000000800 */
[----:B------:R-:W-:Y:S01]  /*edb0*/  PRMT R17, R22, 0x7773, RZ ;  /* 0x0000777316117816 */ /* 0x000fe200000000ff */
        /* <DEDUP_REMOVED lines=10> */
[-C--:B------:R-:W-:Y:S01]  /*ee60*/  IADD3 R6, P6, R10, R3.reuse, RZ ;  /* 0x000000030a067210 */ /* 0x080fe20007fde0ff */
[----:B-1----:R-:W-:Y:S02]  /*ee70*/  VIADD R8, R2, 0x77 ;  /* 0x0000007702087836 */ /* 0x002fe40000000000 */
[----:B------:R0:W-:Y:S01]  /*ee80*/  @P3 STG.E.U8 desc[UR14][R4.64], R15 ;  /* 0x0000000f04003986 */ /* 0x0001e2000c10110e */
[-C--:B------:R-:W-:Y:S01]  /*ee90*/  LEA.HI.X.SX32 R7, R10, R0.reuse, 0x1, P6 ;  /* 0x000000000a077211 */ /* 0x080fe200030f0eff */
[----:B------:R-:W-:Y:S01]  /*eea0*/  VIADD R9, R2, 0x78 ;  /* 0x0000007802097836 */ /* 0x000fe20000000000 */
[C---:B------:R-:W-:Y:S02]  /*eeb0*/  PRMT R13, R21.reuse, 0x7771, RZ ;  /* 0x00007771150d7816 */ /* 0x040fe400000000ff */
        /* <DEDUP_REMOVED lines=10> */
[----:B0-----:R-:W-:Y:S01]  /*ef60*/  PRMT R15, R22, 0x7770, RZ ;  /* 0x00007770160f7816 */ /* 0x001fe200000000ff */
[----:B------:R-:W-:Y:S01]  /*ef70*/  ULDC UR5, c[0x0][0x22c] ;  /* 0x00008b0000057ab9 */ /* 0x000fe20000000800 */
[----:B------:R-:W-:-:S02]  /*ef80*/  LEA.HI.X.SX32 R9, R10, R0, 0x1, P6 ;  /* 0x000000000a097211 */ /* 0x000fc400030f0eff */
[CC--:B------:R-:W-:Y:S01]  /*ef90*/  IADD3 R4, P6, R11.reuse, R3.reuse, RZ ;  /* 0x000000030b047210 */ /* 0x0c0fe20007fde0ff */
[C---:B-1----:R-:W-:Y:S02]  /*efa0*/  VIADD R6, R2.reuse, 0x79 ;  /* 0x0000007902067836 */ /* 0x042fe40000000000 */
[----:B------:R0:W-:Y:S01]  /*efb0*/  @P1 STG.E.U8 desc[UR14][R8.64], R15 ;  /* 0x0000000f08001986 */ /* 0x0001e2000c10110e */
[CC--:B------:R-:W-:Y:S01]  /*efc0*/  LEA.HI.X.SX32 R5, R11.reuse, R0.reuse, 0x1, P6 ;  /* 0x000000000b057211 */ /* 0x0c0fe200030f0eff */
[----:B------:R-:W-:Y:S01]  /*efd0*/  VIADD R7, R2, 0x7a ;  /* 0x0000007a02077836 */ /* 0x000fe20000000000 */
[----:B------:R-:W-:Y:S02]  /*efe0*/  PRMT R13, R22, 0x7771, RZ ;  /* 0x00007771160d7816 */ /* 0x000fe400000000ff */
[----:B------:R-:W-:Y:S01]  /*eff0*/  ISETP.LT.AND P1, PT, R6, UR4, !P0 ;  /* 0x0000000406007c0c */ /* 0x000fe2000c721270 */
[----:B------:R-:W-:Y:S02]  /*f000*/  ULDC UR4, c[0x0][0x248] ;  /* 0x0000920000047ab9 */ /* 0x000fe40000000800 */
        /* <DEDUP_REMOVED lines=10> */
[-C--:B------:R-:W-:Y:S01]  /*f0b0*/  IADD3 R8, P6, R10, R3.reuse, RZ ;  /* 0x000000030a087210 */ /* 0x080fe20007fde0ff */
[----:B-1----:R-:W-:Y:S02]  /*f0c0*/  VIADD R4, R2, 0x7b ;  /* 0x0000007b02047836 */ /* 0x002fe40000000000 */
[----:B------:R0:W-:Y:S01]  /*f0d0*/  @P4 STG.E.U8 desc[UR14][R6.64], R15 ;  /* 0x0000000f06004986 */ /* 0x0001e2000c10110e */
[-C--:B------:R-:W-:Y:S01]  /*f0e0*/  LEA.HI.X.SX32 R9, R10, R0.reuse, 0x1, P6 ;  /* 0x000000000a097211 */ /* 0x080fe200030f0eff */
        /* <DEDUP_REMOVED lines=15> */
[----:B-1----:R-:W-:Y:S02]  /*f1e0*/  VIADD R8, R2, 0x7d ;  /* 0x0000007d02087836 */ /* 0x002fe40000000000 */
[----:B------:R0:W-:Y:S01]  /*f1f0*/  @P2 STG.E.U8 desc[UR14][R4.64], R15 ;  /* 0x0000000f04002986 */ /* 0x0001e2000c10110e */
[C---:B------:R-:W-:Y:S02]  /*f200*/  LEA.HI.X.SX32 R7, R11.reuse, R0, 0x1, P6 ;  /* 0x000000000b077211 */ /* 0x040fe400030f0eff */
[----:B------:R-:W-:Y:S02]  /*f210*/  PRMT R13, R20, 0x7773, RZ ;  /* 0x00007773140d7816 */ /* 0x000fe400000000ff */
[----:B------:R-:W-:Y:S01]  /*f220*/  ISETP.LT.AND P2, PT, R8, UR4, !P0 ;  /* 0x0000000408007c0c */ /* 0x000fe2000c741270 */
[----:B------:R-:W-:Y:S02]  /*f230*/  ULDC UR4, c[0x0][0x248] ;  /* 0x0000920000047ab9 */ /* 0x000fe40000000800 */
[----:B------:R-:W-:Y:S01]  /*f240*/  VIADD R11, R11, UR4 ;  /* 0x000000040b0b7c36 */ /* 0x000fe20008000000 */
[----:B------:R-:W-:Y:S01]  /*f250*/  ULDC UR4, c[0x0][0x248] ;  /* 0x0000920000047ab9 */ /* 0x000fe20000000800 */
[----:B------:R1:W-:Y:S02]  /*f260*/  @P1 STG.E.U8 desc[UR14][R6.64], R13 ;  /* 0x0000000d06001986 */ /* 0x0003e4000c10110e */
[C---:B------:R-:W-:Y:S01]  /*f270*/  VIADD R9, R11.reuse, UR4 ;  /* 0x000000040b097c36 */ /* 0x040fe20008000000 */
[----:B0-----:R-:W-:Y:S01]  /*f280*/  IADD3 R4, P1, R11, R3, RZ ;  /* 0x000000030b047210 */ /* 0x001fe20007f3e0ff */
[----:B------:R-:W-:-:S02]  /*f290*/  ULDC UR4, c[0x0][0x248] ;  /* 0x0000920000047ab9 */ /* 0x000fc40000000800 */
[----:B------:R-:W-:Y:S01]  /*f2a0*/  VIADD R10, R9, UR5 ;  /* 0x00000005090a7c36 */ /* 0x000fe20008000000 */
[-C--:B------:R-:W-:Y:S01]  /*f2b0*/  LEA.HI.X.SX32 R5, R11, R0.reuse, 0x1, P1 ;  /* 0x000000000b057211 */ /* 0x080fe200008f0eff */
[----:B------:R-:W-:Y:S02]  /*f2c0*/  ULDC UR5, c[0x0][0x248] ;  /* 0x0000920000057ab9 */ /* 0x000fe40000000800 */
[C---:B------:R-:W-:Y:S01]  /*f2d0*/  VIADD R11, R10.reuse, UR6 ;  /* 0x000000060a0b7c36 */ /* 0x040fe20008000000 */
[-C--:B------:R-:W-:Y:S01]  /*f2e0*/  IADD3 R8, P6, R10, R3.reuse, RZ ;  /* 0x000000030a087210 */ /* 0x080fe20007fde0ff */
[----:B-1----:R-:W-:Y:S01]  /*f2f0*/  VIADD R13, R2, 0x7f ;  /* 0x0000007f020d7836 */ /* 0x002fe20000000000 */
[----:B------:R-:W-:Y:S01]  /*f300*/  IADD3 R6, P1, R9, R3, RZ ;  /* 0x0000000309067210 */ /* 0x000fe20007f3e0ff */
[----:B------:R-:W-:Y:S01]  /*f310*/  VIADD R14, R11, UR4 ;  /* 0x000000040b0e7c36 */ /* 0x000fe20008000000 */
[----:B------:R-:W-:Y:S01]  /*f320*/  ULDC UR4, c[0x0][0x22c] ;  /* 0x00008b0000047ab9 */ /* 0x000fe20000000800 */
[----:B------:R0:W-:Y:S01]  /*f330*/  @P5 STG.E.U8 desc[UR14][R4.64], R21 ;  /* 0x0000001504005986 */ /* 0x0001e2000c10110e */
[-C--:B------:R-:W-:Y:S01]  /*f340*/  LEA.HI.X.SX32 R7, R9, R0.reuse, 0x1, P1 ;  /* 0x0000000009077211 */ /* 0x080fe200008f0eff */
[----:B------:R-:W-:Y:S01]  /*f350*/  VIADD R15, R14, UR5 ;  /* 0x000000050e0f7c36 */ /* 0x000fe20008000000 */
[----:B------:R-:W-:-:S02]  /*f360*/  LEA.HI.X.SX32 R9, R10, R0, 0x1, P6 ;  /* 0x000000000a097211 */ /* 0x000fc400030f0eff */
[CC--:B------:R-:W-:Y:S01]  /*f370*/  IADD3 R10, P6, R11.reuse, R3.reuse, RZ ;  /* 0x000000030b0a7210 */ /* 0x0c0fe20007fde0ff */
[----:B------:R0:W-:Y:S01]  /*f380*/  @P4 STG.E.U8 desc[UR14][R6.64], R25 ;  /* 0x0000001906004986 */ /* 0x0001e2000c10110e */
[CC--:B------:R-:W-:Y:S02]  /*f390*/  IADD3 R2, P1, R14.reuse, R3.reuse, RZ ;  /* 0x000000030e027210 */ /* 0x0c0fe40007f3e0ff */
[-C--:B------:R-:W-:Y:S01]  /*f3a0*/  LEA.HI.X.SX32 R11, R11, R0.reuse, 0x1, P6 ;  /* 0x000000000b0b7211 */ /* 0x080fe200030f0eff */
[----:B------:R0:W-:Y:S01]  /*f3b0*/  @P3 STG.E.U8 desc[UR14][R8.64], R19 ;  /* 0x0000001308003986 */ /* 0x0001e2000c10110e */
[----:B------:R-:W-:Y:S02]  /*f3c0*/  IADD3 R12, P6, R15, R3, RZ ;  /* 0x000000030f0c7210 */ /* 0x000fe40007fde0ff */
[----:B------:R-:W-:Y:S01]  /*f3d0*/  LEA.HI.X.SX32 R3, R14, R0, 0x1, P1 ;  /* 0x000000000e037211 */ /* 0x000fe200008f0eff */
[----:B------:R0:W-:Y:S01]  /*f3e0*/  @P2 STG.E.U8 desc[UR14][R10.64], R17 ;  /* 0x000000110a002986 */ /* 0x0001e2000c10110e */
[----:B------:R-:W-:-:S02]  /*f3f0*/  ISETP.LT.AND P1, PT, R16, UR7, !P0 ;  /* 0x0000000710007c0c */ /* 0x000fc4000c721270 */
[----:B------:R-:W-:Y:S02]  /*f400*/  ISETP.LT.AND P0, PT, R13, UR4, !P0 ;  /* 0x000000040d007c0c */ /* 0x000fe4000c701270 */
[----:B------:R-:W-:Y:S02]  /*f410*/  LEA.HI.X.SX32 R13, R15, R0, 0x1, P6 ;  /* 0x000000000f0d7211 */ /* 0x000fe400030f0eff */
[C---:B------:R-:W-:Y:S02]  /*f420*/  PRMT R15, R23.reuse, 0x7773, RZ ;  /* 0x00007773170f7816 */ /* 0x040fe400000000ff */
[----:B------:R-:W-:-:S05]  /*f430*/  PRMT R23, R23, 0x7772, RZ ;  /* 0x0000777217177816 */ /* 0x000fca00000000ff */
[----:B------:R0:W-:Y:S02]  /*f440*/  @P1 STG.E.U8 desc[UR14][R2.64], R23 ;  /* 0x0000001702001986 */ /* 0x0001e4000c10110e */
[----:B------:R-:W-:Y:S05]  /*f450*/  @!P0 EXIT ;  /* 0x000000000000894d */ /* 0x000fea0003800000 */
[----:B------:R-:W-:Y:S01]  /*f460*/  STG.E.U8 desc[UR14][R12.64], R15 ;  /* 0x0000000f0c007986 */ /* 0x000fe2000c10110e */
[----:B------:R-:W-:Y:S05]  /*f470*/  EXIT ;  /* 0x000000000000794d */ /* 0x000fea0003800000 */
.L_x_3:
[----:B------:R-:W-:-:S00]  /*f480*/  BRA `(.L_x_3) ;  /* 0xfffffffc00fc7947 */ /* 0x000fc0000383ffff */
[----:B------:R-:W-:-:S00]  /*f490*/  NOP ;  /* 0x0000000000007918 */ /* 0x000fc00000000000 */
        /* <DEDUP_REMOVED lines=14> */
.L_x_4:


//--------------------- .nv.shared.matmul_kernel  --------------------------
	.section	.nv.shared.matmul_kernel,"aw",@nobits
	.sectionflags	@""
	.align	16
	.zero		1024


//--------------------- .nv.shared.reserved.0     --------------------------
	.section	.nv.shared.reserved.0,"aw",@nobits
	.weak		__nv_reservedSMEM_offset_0_alias
	.size		__nv_reservedSMEM_offset_0_alias, 0, 0
	.other		__nv_reservedSMEM_offset_0_alias,@"STO_CUDA_RESERVED_SHARED STV_DEFAULT"
__nv_reservedSMEM_offset_0_alias:
	.zero		0


//--------------------- .nv.constant0.matmul_kernel --------------------------
	.section	.nv.constant0.matmul_kernel,"a",@progbits
	.sectionflags	@""
	.align	4
.nv.constant0.matmul_kernel:
	.zero		608


//--------------------- SYMBOLS --------------------------

	.type		.nv.reservedSmem.offset0,@object
	.size		.nv.reservedSmem.offset0,0x4
